







.version 6.4
.target sm_30, debug
.address_size 64

.func (.param .b32 func_retval0) __uAtomicOr
(
.param .b64 __uAtomicOr_param_0,
.param .b32 __uAtomicOr_param_1
)
;

.extern .shared .align 4 .b8 sm[];

.func (.param .b32 func_retval0) _ZN76_INTERNAL_54_tmpxft_00001487_00000000_6_vlc_kernel_sm64huff_cpp1_ii_1c65a8bf8atomicOrEPjj(
.param .b64 _ZN76_INTERNAL_54_tmpxft_00001487_00000000_6_vlc_kernel_sm64huff_cpp1_ii_1c65a8bf8atomicOrEPjj_param_0,
.param .b32 _ZN76_INTERNAL_54_tmpxft_00001487_00000000_6_vlc_kernel_sm64huff_cpp1_ii_1c65a8bf8atomicOrEPjj_param_1
)
{
.reg .b32 %r<3>;
.reg .b64 %rd<2>;


.loc 2 155 1
func_begin0:
.loc	2 0 0

.loc 2 155 1

ld.param.u64 %rd1, [_ZN76_INTERNAL_54_tmpxft_00001487_00000000_6_vlc_kernel_sm64huff_cpp1_ii_1c65a8bf8atomicOrEPjj_param_0];
ld.param.u32 %r1, [_ZN76_INTERNAL_54_tmpxft_00001487_00000000_6_vlc_kernel_sm64huff_cpp1_ii_1c65a8bf8atomicOrEPjj_param_1];
func_exec_begin0:
.loc	2 157 10
tmp0:

	{
.reg .b32 temp_param_reg;

	.param .b64 param0;
st.param.b64	[param0+0], %rd1;
.param .b32 param1;
st.param.b32	[param1+0], %r1;
.param .b32 retval0;
call.uni (retval0), 
__uAtomicOr, 
(
param0, 
param1
);
ld.param.b32	%r2, [retval0+0];


	}
	st.param.b32	[func_retval0+0], %r2;
ret;
tmp1:
func_end0:
}

.entry _Z26vlc_encode_kernel_sm64huffPjPKjS1_S_S_S_S_S_(
.param .u64 _Z26vlc_encode_kernel_sm64huffPjPKjS1_S_S_S_S_S__param_0,
.param .u64 _Z26vlc_encode_kernel_sm64huffPjPKjS1_S_S_S_S_S__param_1,
.param .u64 _Z26vlc_encode_kernel_sm64huffPjPKjS1_S_S_S_S_S__param_2,
.param .u64 _Z26vlc_encode_kernel_sm64huffPjPKjS1_S_S_S_S_S__param_3,
.param .u64 _Z26vlc_encode_kernel_sm64huffPjPKjS1_S_S_S_S_S__param_4,
.param .u64 _Z26vlc_encode_kernel_sm64huffPjPKjS1_S_S_S_S_S__param_5,
.param .u64 _Z26vlc_encode_kernel_sm64huffPjPKjS1_S_S_S_S_S__param_6,
.param .u64 _Z26vlc_encode_kernel_sm64huffPjPKjS1_S_S_S_S_S__param_7
)
{
.reg .pred %p<25>;
.reg .b16 %rs<6>;
.reg .b32 %r<135>;
.reg .b64 %rd<117>;

	.shared .align 4 .u32 _ZZ26vlc_encode_kernel_sm64huffPjPKjS1_S_S_S_S_S_E5kcmax;

.loc 1 37 1
func_begin1:
.loc	1 0 0

.loc 1 37 1

ld.param.u64 %rd7, [_Z26vlc_encode_kernel_sm64huffPjPKjS1_S_S_S_S_S__param_0];
ld.param.u64 %rd8, [_Z26vlc_encode_kernel_sm64huffPjPKjS1_S_S_S_S_S__param_1];
ld.param.u64 %rd9, [_Z26vlc_encode_kernel_sm64huffPjPKjS1_S_S_S_S_S__param_2];
ld.param.u64 %rd10, [_Z26vlc_encode_kernel_sm64huffPjPKjS1_S_S_S_S_S__param_3];
ld.param.u64 %rd11, [_Z26vlc_encode_kernel_sm64huffPjPKjS1_S_S_S_S_S__param_4];
ld.param.u64 %rd12, [_Z26vlc_encode_kernel_sm64huffPjPKjS1_S_S_S_S_S__param_5];
ld.param.u64 %rd13, [_Z26vlc_encode_kernel_sm64huffPjPKjS1_S_S_S_S_S__param_6];
ld.param.u64 %rd14, [_Z26vlc_encode_kernel_sm64huffPjPKjS1_S_S_S_S_S__param_7];
mov.u64 %rd15, %rd10;
mov.u64 %rd16, %rd11;
mov.u64 %rd17, %rd12;
func_exec_begin1:
.loc	1 44 18
tmp2:
mov.u32 %r29, %ctaid.x;
mov.u32 %r30, %ntid.x;
mul.lo.s32 %r31, %r29, %r30;
mov.u32 %r32, %tid.x;
add.s32 %r1, %r31, %r32;
tmp3:
.loc	1 45 17
mov.u32 %r33, %tid.x;
mov.b32 %r2, %r33;
tmp4:
.loc	1 48 26
mov.u64 %rd18, 0;
mov.b64 %rd1, %rd18;
tmp5:
.loc	1 49 34
mov.u32 %r34, 0;
mov.b32 %r3, %r34;
tmp6:
.loc	1 57 26
mov.u32 %r35, sm;
{
.reg .u64 %temp; 
cvt.u64.u32 %temp, %r35;
cvta.shared.u64 %rd19, %temp;
}
mov.u64 %rd2, %rd19;
tmp7:
.loc	1 58 29
add.s64 %rd20, %rd19, 1024;
mov.u64 %rd3, %rd20;
tmp8:
.loc	1 59 19
add.s64 %rd21, %rd19, 2048;
mov.u64 %rd4, %rd21;
tmp9:
.loc	1 62 2
cvt.u64.u32	%rd22, %r2;
shl.b64 %rd23, %rd22, 2;
add.s64 %rd24, %rd8, %rd23;
ld.u32 %r36, [%rd24];
cvt.u64.u32	%rd25, %r2;
shl.b64 %rd26, %rd25, 2;
add.s64 %rd27, %rd2, %rd26;
st.u32 [%rd27], %r36;
.loc	1 63 2
cvt.u64.u32	%rd28, %r2;
shl.b64 %rd29, %rd28, 2;
add.s64 %rd30, %rd9, %rd29;
ld.u32 %r37, [%rd30];
cvt.u64.u32	%rd31, %r2;
shl.b64 %rd32, %rd31, 2;
add.s64 %rd33, %rd3, %rd32;
st.u32 [%rd33], %r37;
.loc	1 64 2
cvt.u64.u32	%rd34, %r1;
shl.b64 %rd35, %rd34, 2;
add.s64 %rd36, %rd7, %rd35;
ld.u32 %r38, [%rd36];
mov.b32 %r4, %r38;
tmp10:

.loc	1 65 2
bar.sync 0;

.loc	1 66 20
tmp11:
mov.u32 %r39, 0;
mov.b32 %r5, %r39;
tmp12:
mov.u64 %rd116, %rd1;
tmp13:
mov.u32 %r126, %r3;
tmp14:
mov.u32 %r127, %r5;
tmp15:

BB1_3:
.loc	1 66 2
mov.u32 %r7, %r127;
mov.u32 %r6, %r126;
mov.u64 %rd5, %rd116;
tmp16:
setp.lt.u32	%p1, %r7, 4;
not.pred %p2, %p1;
@%p2 bra BB1_6;
bra.uni BB1_4;

BB1_4:
.loc	1 67 3
tmp17:
mov.u32 %r117, 3;
sub.s32 %r118, %r117, %r7;
mul.lo.s32 %r119, %r118, 8;
shr.u32 %r120, %r4, %r119;
cvt.u16.u32	%rs5, %r120;
tmp18:
.loc	1 68 3
cvt.u64.u16	%rd106, %rs5;
and.b64 %rd107, %rd106, 255;
shl.b64 %rd108, %rd107, 2;
add.s64 %rd109, %rd2, %rd108;
ld.u32 %r121, [%rd109];
mov.b32 %r122, %r121;
tmp19:
.loc	1 69 3
cvt.u64.u16	%rd110, %rs5;
and.b64 %rd111, %rd110, 255;
shl.b64 %rd112, %rd111, 2;
add.s64 %rd113, %rd3, %rd112;
ld.u32 %r123, [%rd113];
.loc	1 70 3
and.b32 %r124, %r123, 255;
shl.b64 %rd114, %rd5, %r124;
cvt.u64.u32	%rd115, %r122;
or.b64 %rd6, %rd114, %rd115;
tmp20:
.loc	1 71 3
and.b32 %r125, %r123, 255;
add.s32 %r8, %r6, %r125;
tmp21:

.loc	1 66 28
add.s32 %r9, %r7, 1;
tmp22:
mov.u64 %rd116, %rd6;
tmp23:
mov.u32 %r126, %r8;
tmp24:
mov.u32 %r127, %r9;
tmp25:
bra.uni BB1_3;
tmp26:

BB1_6:
.loc	1 84 2
cvt.u64.u32	%rd37, %r2;
shl.b64 %rd38, %rd37, 2;
add.s64 %rd39, %rd4, %rd38;
st.u32 [%rd39], %r6;

.loc	1 85 2
bar.sync 0;

.loc	1 88 22
mov.u32 %r40, 1;
mov.b32 %r10, %r40;
tmp27:
.loc	1 91 25
mov.u32 %r41, %ntid.x;
shr.u32 %r11, %r41, 1;
tmp28:
mov.u32 %r128, %r10;
tmp29:
mov.u32 %r129, %r11;
tmp30:

BB1_9:
.loc	1 91 5
mov.u32 %r13, %r129;
mov.u32 %r12, %r128;
tmp31:
setp.gt.u32	%p3, %r13, 0;
not.pred %p4, %p3;
@%p4 bra BB1_15;
bra.uni BB1_10;

BB1_10:
.loc	1 92 9
tmp32:
bar.sync 0;

.loc	1 93 9
setp.lt.u32	%p23, %r2, %r13;
not.pred %p24, %p23;
@%p24 bra BB1_13;
bra.uni BB1_12;

BB1_12:
.loc	1 94 30
tmp33:
mul.lo.s32 %r106, %r2, 2;
add.s32 %r107, %r106, 1;
mul.lo.s32 %r108, %r12, %r107;
sub.s32 %r109, %r108, 1;
cvt.u16.u32	%rs3, %r109;
tmp34:
.loc	1 95 30
mul.lo.s32 %r110, %r2, 2;
add.s32 %r111, %r110, 2;
mul.lo.s32 %r112, %r12, %r111;
sub.s32 %r113, %r112, 1;
cvt.u16.u32	%rs4, %r113;
tmp35:
.loc	1 96 13
cvt.u64.u16	%rd98, %rs3;
and.b64 %rd99, %rd98, 255;
shl.b64 %rd100, %rd99, 2;
add.s64 %rd101, %rd4, %rd100;
ld.u32 %r114, [%rd101];
cvt.u64.u16	%rd102, %rs4;
and.b64 %rd103, %rd102, 255;
shl.b64 %rd104, %rd103, 2;
add.s64 %rd105, %rd4, %rd104;
ld.u32 %r115, [%rd105];
add.s32 %r116, %r115, %r114;
st.u32 [%rd105], %r116;
tmp36:

BB1_13:
.loc	1 98 9
mul.lo.s32 %r14, %r12, 2;
tmp37:

.loc	1 91 51
shr.u32 %r15, %r13, 1;
tmp38:
mov.u32 %r128, %r14;
tmp39:
mov.u32 %r129, %r15;
tmp40:
bra.uni BB1_9;
tmp41:

BB1_15:
.loc	1 103 5
setp.eq.s32	%p5, %r2, 0;
not.pred %p6, %p5;
@%p6 bra BB1_17;
bra.uni BB1_16;

BB1_16:
.loc	1 103 17
tmp42:
mov.u32 %r42, %ntid.x;
sub.s32 %r43, %r42, 1;
cvt.u64.u32	%rd40, %r43;
shl.b64 %rd41, %rd40, 2;
add.s64 %rd42, %rd4, %rd41;
mov.u32 %r44, 0;
st.u32 [%rd42], %r44;
tmp43:

BB1_17:
.loc	1 106 25
mov.u32 %r45, 1;
mov.b32 %r16, %r45;
tmp44:
mov.u32 %r130, %r12;
tmp45:
mov.u32 %r131, %r16;
tmp46:

BB1_18:
.loc	1 106 5
mov.u32 %r18, %r131;
mov.u32 %r17, %r130;
tmp47:
mov.u32 %r46, %ntid.x;
setp.lt.u32	%p7, %r18, %r46;
not.pred %p8, %p7;
@%p8 bra BB1_25;
bra.uni BB1_19;

BB1_19:
.loc	1 107 9
tmp48:
shr.u32 %r19, %r17, 1;
tmp49:

.loc	1 108 9
bar.sync 0;

.loc	1 109 9
setp.lt.u32	%p21, %r2, %r18;
not.pred %p22, %p21;
@%p22 bra BB1_23;
bra.uni BB1_22;

BB1_22:
.loc	1 110 30
tmp50:
mul.lo.s32 %r93, %r2, 2;
add.s32 %r94, %r93, 1;
mul.lo.s32 %r95, %r19, %r94;
sub.s32 %r96, %r95, 1;
cvt.u16.u32	%rs1, %r96;
tmp51:
.loc	1 111 30
mul.lo.s32 %r97, %r2, 2;
add.s32 %r98, %r97, 2;
mul.lo.s32 %r99, %r19, %r98;
sub.s32 %r100, %r99, 1;
cvt.u16.u32	%rs2, %r100;
tmp52:
.loc	1 112 28
cvt.u64.u16	%rd82, %rs1;
and.b64 %rd83, %rd82, 255;
shl.b64 %rd84, %rd83, 2;
add.s64 %rd85, %rd4, %rd84;
ld.u32 %r101, [%rd85];
mov.b32 %r102, %r101;
tmp53:
.loc	1 113 13
cvt.u64.u16	%rd86, %rs2;
and.b64 %rd87, %rd86, 255;
shl.b64 %rd88, %rd87, 2;
add.s64 %rd89, %rd4, %rd88;
ld.u32 %r103, [%rd89];
cvt.u64.u16	%rd90, %rs1;
and.b64 %rd91, %rd90, 255;
shl.b64 %rd92, %rd91, 2;
add.s64 %rd93, %rd4, %rd92;
st.u32 [%rd93], %r103;
.loc	1 114 13
cvt.u64.u16	%rd94, %rs2;
and.b64 %rd95, %rd94, 255;
shl.b64 %rd96, %rd95, 2;
add.s64 %rd97, %rd4, %rd96;
ld.u32 %r104, [%rd97];
add.s32 %r105, %r104, %r102;
st.u32 [%rd97], %r105;
tmp54:

BB1_23:

.loc	1 106 46
mul.lo.s32 %r20, %r18, 2;
tmp55:
mov.u32 %r130, %r19;
tmp56:
mov.u32 %r131, %r20;
tmp57:
bra.uni BB1_18;
tmp58:

BB1_25:
.loc	1 117 2
bar.sync 0;

.loc	1 119 2
mov.u32 %r47, %ntid.x;
sub.s32 %r48, %r47, 1;
setp.eq.s32	%p9, %r2, %r48;
not.pred %p10, %p9;
@%p10 bra BB1_28;
bra.uni BB1_27;

BB1_27:
.loc	1 120 3
tmp59:
cvt.u64.u32	%rd43, %r2;
shl.b64 %rd44, %rd43, 2;
add.s64 %rd45, %rd4, %rd44;
ld.u32 %r49, [%rd45];
add.s32 %r50, %r49, %r6;
mov.u32 %r51, %ctaid.x;
cvt.u64.u32	%rd46, %r51;
shl.b64 %rd47, %rd46, 2;
add.s64 %rd48, %rd14, %rd47;
st.u32 [%rd48], %r50;
.loc	1 121 3
cvt.u64.u32	%rd49, %r2;
shl.b64 %rd50, %rd49, 2;
add.s64 %rd51, %rd4, %rd50;
ld.u32 %r52, [%rd51];
add.s32 %r53, %r52, %r6;
div.u32 %r54, %r53, 32;
mov.u32 %r55, _ZZ26vlc_encode_kernel_sm64huffPjPKjS1_S_S_S_S_S_E5kcmax;
{
.reg .u64 %temp; 
cvt.u64.u32 %temp, %r55;
cvta.shared.u64 %rd52, %temp;
}
st.u32 [%rd52], %r54;
tmp60:

BB1_28:
.loc	1 125 2
cvt.u64.u32	%rd53, %r2;
shl.b64 %rd54, %rd53, 2;
add.s64 %rd55, %rd4, %rd54;
ld.u32 %r56, [%rd55];
div.u32 %r21, %r56, 32;
tmp61:
.loc	1 126 2
cvt.u64.u32	%rd56, %r2;
shl.b64 %rd57, %rd56, 2;
add.s64 %rd58, %rd4, %rd57;
ld.u32 %r57, [%rd58];
rem.u32 %r22, %r57, 32;
tmp62:
.loc	1 127 2
cvt.u64.u32	%rd59, %r2;
shl.b64 %rd60, %rd59, 2;
add.s64 %rd61, %rd4, %rd60;
mov.u32 %r58, 0;
st.u32 [%rd61], %r58;

.loc	1 128 2
bar.sync 0;

.loc	1 131 2
mov.u32 %r59, 32;
sub.s32 %r60, %r59, %r22;
setp.gt.u32	%p11, %r6, %r60;
not.pred %p12, %p11;
@%p12 bra BB1_32;
bra.uni BB1_31;

BB1_31:
mov.u32 %r61, 32;
sub.s32 %r23, %r61, %r22;
mov.u32 %r132, %r23;
bra.uni BB1_33;

BB1_32:
mov.u32 %r132, %r6;
tmp63:

BB1_33:
mov.u32 %r24, %r132;
tmp64:
.loc	1 132 2
sub.s32 %r62, %r6, %r24;
shr.u64 %rd62, %rd5, %r62;
cvt.u32.u64	%r63, %rd62;
tmp65:
.loc	1 135 2
cvt.u64.u32	%rd63, %r21;
shl.b64 %rd64, %rd63, 2;
add.s64 %rd65, %rd4, %rd64;
mov.u32 %r64, 32;
sub.s32 %r65, %r64, %r22;
sub.s32 %r66, %r65, %r24;
shl.b32 %r67, %r63, %r66;

	{
.reg .b32 temp_param_reg;

	.param .b64 param0;
st.param.b64	[param0+0], %rd65;
.param .b32 param1;
st.param.b32	[param1+0], %r67;
.param .b32 retval0;
call.uni (retval0), 
_ZN76_INTERNAL_54_tmpxft_00001487_00000000_6_vlc_kernel_sm64huff_cpp1_ii_1c65a8bf8atomicOrEPjj, 
(
param0, 
param1
);
ld.param.b32	%r68, [retval0+0];


	}
	.loc	1 136 2
sub.s32 %r25, %r6, %r24;
tmp66:
.loc	1 139 2
setp.ne.s32	%p13, %r25, 0;
not.pred %p14, %p13;
mov.u32 %r134, %r25;
tmp67:
@%p14 bra BB1_38;
bra.uni BB1_34;

BB1_34:
.loc	1 140 2
tmp68:
setp.gt.u32	%p15, %r25, 32;
not.pred %p16, %p15;
@%p16 bra BB1_36;
bra.uni BB1_35;

BB1_35:
mov.u32 %r69, 32;
mov.u32 %r133, %r69;
bra.uni BB1_37;

BB1_36:
mov.u32 %r133, %r25;
tmp69:

BB1_37:
mov.u32 %r26, %r133;
tmp70:
.loc	1 141 2
sub.s32 %r70, %r25, %r26;
shr.u64 %rd66, %rd5, %r70;
cvt.u32.u64	%r71, %rd66;
mov.u32 %r72, 1;
shl.b32 %r73, %r72, %r26;
sub.s32 %r74, %r73, 1;
and.b32 %r75, %r71, %r74;
tmp71:
.loc	1 144 2
add.s32 %r76, %r21, 1;
cvt.u64.u32	%rd67, %r76;
shl.b64 %rd68, %rd67, 2;
add.s64 %rd69, %rd4, %rd68;
mov.u32 %r77, 32;
sub.s32 %r78, %r77, %r26;
shl.b32 %r79, %r75, %r78;

	{
.reg .b32 temp_param_reg;

	.param .b64 param0;
st.param.b64	[param0+0], %rd69;
.param .b32 param1;
st.param.b32	[param1+0], %r79;
.param .b32 retval0;
call.uni (retval0), 
_ZN76_INTERNAL_54_tmpxft_00001487_00000000_6_vlc_kernel_sm64huff_cpp1_ii_1c65a8bf8atomicOrEPjj, 
(
param0, 
param1
);
ld.param.b32	%r80, [retval0+0];


	}
	.loc	1 145 2
sub.s32 %r27, %r25, %r26;
tmp72:
mov.u32 %r134, %r27;
tmp73:

BB1_38:
.loc	1 149 2
mov.u32 %r28, %r134;
tmp74:
setp.ne.s32	%p17, %r28, 0;
not.pred %p18, %p17;
@%p18 bra BB1_40;
bra.uni BB1_39;

BB1_39:
.loc	1 150 2
tmp75:
mov.u32 %r81, 1;
shl.b32 %r82, %r81, %r28;
sub.s32 %r83, %r82, 1;
cvt.s64.s32	%rd70, %r83;
and.b64 %rd71, %rd5, %rd70;
cvt.u32.u64	%r84, %rd71;
tmp76:
.loc	1 153 2
add.s32 %r85, %r21, 2;
cvt.u64.u32	%rd72, %r85;
shl.b64 %rd73, %rd72, 2;
add.s64 %rd74, %rd4, %rd73;
mov.u32 %r86, 32;
sub.s32 %r87, %r86, %r28;
shl.b32 %r88, %r84, %r87;

	{
.reg .b32 temp_param_reg;

	.param .b64 param0;
st.param.b64	[param0+0], %rd74;
.param .b32 param1;
st.param.b32	[param1+0], %r88;
.param .b32 retval0;
call.uni (retval0), 
_ZN76_INTERNAL_54_tmpxft_00001487_00000000_6_vlc_kernel_sm64huff_cpp1_ii_1c65a8bf8atomicOrEPjj, 
(
param0, 
param1
);
ld.param.b32	%r89, [retval0+0];


	}
tmp77:

BB1_40:
.loc	1 156 2
bar.sync 0;

.loc	1 158 2
mov.u32 %r90, _ZZ26vlc_encode_kernel_sm64huffPjPKjS1_S_S_S_S_S_E5kcmax;
{
.reg .u64 %temp; 
cvt.u64.u32 %temp, %r90;
cvta.shared.u64 %rd75, %temp;
}
ld.u32 %r91, [%rd75];
setp.le.u32	%p19, %r2, %r91;
not.pred %p20, %p19;
@%p20 bra BB1_43;
bra.uni BB1_42;

BB1_42:
.loc	1 158 16
tmp78:
cvt.u64.u32	%rd76, %r2;
shl.b64 %rd77, %rd76, 2;
add.s64 %rd78, %rd4, %rd77;
ld.u32 %r92, [%rd78];
cvt.u64.u32	%rd79, %r1;
shl.b64 %rd80, %rd79, 2;
add.s64 %rd81, %rd13, %rd80;
st.u32 [%rd81], %r92;
tmp79:

BB1_43:
.loc	1 160 1
ret;
tmp80:
func_end1:
}

.func (.param .b32 func_retval0) __uAtomicOr(
.param .b64 __uAtomicOr_param_0,
.param .b32 __uAtomicOr_param_1
)
{
.reg .b32 %r<3>;
.reg .b64 %rd<2>;


ld.param.u64 %rd1, [__uAtomicOr_param_0];
ld.param.u32 %r1, [__uAtomicOr_param_1];
atom.or.b32 %r2, [%rd1], %r1;
st.param.b32	[func_retval0+0], %r2;
ret;
}

.file	1 "/scratch/ishitac/gpu_benchmarks/gpu-rodinia/cuda/huffman/vlc_kernel_sm64huff.cu", 1618393361, 5154
.file	2 "/root/cuda/bin/../targets/x86_64-linux/include/device_atomic_functions.hpp", 1613539303, 8149

.section .debug_info {
.b32 1497
.b8 2
.b8 0
.b32 .debug_abbrev
.b8 8
.b8 1

.b8 108
.b8 103
.b8 101
.b8 110
.b8 102
.b8 101
.b8 58
.b8 32
.b8 69
.b8 68
.b8 71
.b8 32
.b8 53
.b8 46
.b8 48

.b8 0
.b8 4
.b8 118
.b8 108
.b8 99
.b8 95
.b8 107
.b8 101
.b8 114
.b8 110
.b8 101
.b8 108
.b8 95
.b8 115
.b8 109
.b8 54
.b8 52
.b8 104
.b8 117
.b8 102
.b8 102
.b8 46
.b8 99
.b8 117

.b8 0
.b64 0
.b32 .debug_line
.b8 47
.b8 115
.b8 99
.b8 114
.b8 97
.b8 116
.b8 99
.b8 104
.b8 47
.b8 105
.b8 115
.b8 104
.b8 105
.b8 116
.b8 97
.b8 99
.b8 47
.b8 103
.b8 112
.b8 117
.b8 95
.b8 98
.b8 101
.b8 110
.b8 99
.b8 104
.b8 109
.b8 97
.b8 114
.b8 107
.b8 115
.b8 47
.b8 103
.b8 112
.b8 117
.b8 45
.b8 114
.b8 111
.b8 100
.b8 105
.b8 110
.b8 105
.b8 97
.b8 47
.b8 99
.b8 117
.b8 100
.b8 97
.b8 47
.b8 104
.b8 117
.b8 102
.b8 102
.b8 109
.b8 97
.b8 110

.b8 0
.b8 2

.b8 117
.b8 110
.b8 115
.b8 105
.b8 103
.b8 110
.b8 101
.b8 100
.b8 32
.b8 105
.b8 110
.b8 116

.b8 0
.b8 7
.b8 4
.b8 3

.b8 115
.b8 109

.b8 0
.b32 162
.b8 1
.b8 1
.b8 53
.b8 9
.b8 3
.b64 sm
.b8 115
.b8 109

.b8 0
.b8 8
.b8 4

.b32 121
.b8 5

.b32 173
.b8 0
.b8 6

.b8 105
.b8 110
.b8 116

.b8 0
.b8 4
.b8 5
.b8 7

.b8 95
.b8 90
.b8 78
.b8 55
.b8 54
.b8 95
.b8 73
.b8 78
.b8 84
.b8 69
.b8 82
.b8 78
.b8 65
.b8 76
.b8 95
.b8 53
.b8 52
.b8 95
.b8 116
.b8 109
.b8 112
.b8 120
.b8 102
.b8 116
.b8 95
.b8 48
.b8 48
.b8 48
.b8 48
.b8 49
.b8 52
.b8 56
.b8 55
.b8 95
.b8 48
.b8 48
.b8 48
.b8 48
.b8 48
.b8 48
.b8 48
.b8 48
.b8 95
.b8 54
.b8 95
.b8 118
.b8 108
.b8 99
.b8 95
.b8 107
.b8 101
.b8 114
.b8 110
.b8 101
.b8 108
.b8 95
.b8 115
.b8 109
.b8 54
.b8 52
.b8 104
.b8 117
.b8 102
.b8 102
.b8 95
.b8 99
.b8 112
.b8 112
.b8 49
.b8 95
.b8 105
.b8 105
.b8 95
.b8 49
.b8 99
.b8 54
.b8 53
.b8 97
.b8 56
.b8 98
.b8 102
.b8 56
.b8 97
.b8 116
.b8 111
.b8 109
.b8 105
.b8 99
.b8 79
.b8 114
.b8 69
.b8 80
.b8 106
.b8 106

.b8 0
.b8 95
.b8 90
.b8 78
.b8 55
.b8 54
.b8 95
.b8 73
.b8 78
.b8 84
.b8 69
.b8 82
.b8 78
.b8 65
.b8 76
.b8 95
.b8 53
.b8 52
.b8 95
.b8 116
.b8 109
.b8 112
.b8 120
.b8 102
.b8 116
.b8 95
.b8 48
.b8 48
.b8 48
.b8 48
.b8 49
.b8 52
.b8 56
.b8 55
.b8 95
.b8 48
.b8 48
.b8 48
.b8 48
.b8 48
.b8 48
.b8 48
.b8 48
.b8 95
.b8 54
.b8 95
.b8 118
.b8 108
.b8 99
.b8 95
.b8 107
.b8 101
.b8 114
.b8 110
.b8 101
.b8 108
.b8 95
.b8 115
.b8 109
.b8 54
.b8 52
.b8 104
.b8 117
.b8 102
.b8 102
.b8 95
.b8 99
.b8 112
.b8 112
.b8 49
.b8 95
.b8 105
.b8 105
.b8 95
.b8 49
.b8 99
.b8 54
.b8 53
.b8 97
.b8 56
.b8 98
.b8 102
.b8 56
.b8 97
.b8 116
.b8 111
.b8 109
.b8 105
.b8 99
.b8 79
.b8 114
.b8 69
.b8 80
.b8 106
.b8 106

.b8 0
.b8 2
.b8 155
.b32 121
.b64 func_begin0
.b64 func_end0
.b8 1
.b8 156
.b8 8

.b8 97
.b8 100
.b8 100
.b8 114
.b8 101
.b8 115
.b8 115

.b8 0
.b8 2
.b8 155
.b32 1444
.b8 6
.b8 144
.b8 177
.b8 200
.b8 201
.b8 171
.b8 2
.b8 2
.b8 8

.b8 118
.b8 97
.b8 108

.b8 0
.b8 2
.b8 155
.b32 121
.b8 5
.b8 144
.b8 177
.b8 228
.b8 149
.b8 1
.b8 2
.b8 0
.b8 7

.b8 95
.b8 90
.b8 50
.b8 54
.b8 118
.b8 108
.b8 99
.b8 95
.b8 101
.b8 110
.b8 99
.b8 111
.b8 100
.b8 101
.b8 95
.b8 107
.b8 101
.b8 114
.b8 110
.b8 101
.b8 108
.b8 95
.b8 115
.b8 109
.b8 54
.b8 52
.b8 104
.b8 117
.b8 102
.b8 102
.b8 80
.b8 106
.b8 80
.b8 75
.b8 106
.b8 83
.b8 49
.b8 95
.b8 83
.b8 95
.b8 83
.b8 95
.b8 83
.b8 95
.b8 83
.b8 95
.b8 83
.b8 95

.b8 0
.b8 95
.b8 90
.b8 50
.b8 54
.b8 118
.b8 108
.b8 99
.b8 95
.b8 101
.b8 110
.b8 99
.b8 111
.b8 100
.b8 101
.b8 95
.b8 107
.b8 101
.b8 114
.b8 110
.b8 101
.b8 108
.b8 95
.b8 115
.b8 109
.b8 54
.b8 52
.b8 104
.b8 117
.b8 102
.b8 102
.b8 80
.b8 106
.b8 80
.b8 75
.b8 106
.b8 83
.b8 49
.b8 95
.b8 83
.b8 95
.b8 83
.b8 95
.b8 83
.b8 95
.b8 83
.b8 95
.b8 83
.b8 95

.b8 0
.b8 1
.b8 37
.b32 1438
.b64 func_begin1
.b64 func_end1
.b8 1
.b8 156
.b8 8

.b8 100
.b8 97
.b8 116
.b8 97

.b8 0
.b8 1
.b8 37
.b32 1444
.b8 9
.b8 3
.b64 _Z26vlc_encode_kernel_sm64huffPjPKjS1_S_S_S_S_S__param_0
.b8 7
.b8 8

.b8 103
.b8 109
.b8 95
.b8 99
.b8 111
.b8 100
.b8 101
.b8 119
.b8 111
.b8 114
.b8 100
.b8 115

.b8 0
.b8 1
.b8 38
.b32 1450
.b8 9
.b8 3
.b64 _Z26vlc_encode_kernel_sm64huffPjPKjS1_S_S_S_S_S__param_1
.b8 7
.b8 8

.b8 103
.b8 109
.b8 95
.b8 99
.b8 111
.b8 100
.b8 101
.b8 119
.b8 111
.b8 114
.b8 100
.b8 108
.b8 101
.b8 110
.b8 115

.b8 0
.b8 1
.b8 38
.b32 1450
.b8 9
.b8 3
.b64 _Z26vlc_encode_kernel_sm64huffPjPKjS1_S_S_S_S_S__param_2
.b8 7
.b8 8

.b8 99
.b8 119
.b8 51
.b8 50

.b8 0
.b8 1
.b8 40
.b32 1444
.b8 7
.b8 144
.b8 181
.b8 226
.b8 144
.b8 147
.b8 215
.b8 4
.b8 2
.b8 8

.b8 99
.b8 119
.b8 51
.b8 50
.b8 108
.b8 101
.b8 110

.b8 0
.b8 1
.b8 40
.b32 1444
.b8 7
.b8 144
.b8 182
.b8 226
.b8 144
.b8 147
.b8 215
.b8 4
.b8 2
.b8 8

.b8 99
.b8 119
.b8 51
.b8 50
.b8 105
.b8 100
.b8 120

.b8 0
.b8 1
.b8 40
.b32 1444
.b8 7
.b8 144
.b8 183
.b8 226
.b8 144
.b8 147
.b8 215
.b8 4
.b8 2
.b8 8

.b8 111
.b8 117
.b8 116

.b8 0
.b8 1
.b8 42
.b32 1444
.b8 9
.b8 3
.b64 _Z26vlc_encode_kernel_sm64huffPjPKjS1_S_S_S_S_S__param_6
.b8 7
.b8 8

.b8 111
.b8 117
.b8 116
.b8 105
.b8 100
.b8 120

.b8 0
.b8 1
.b8 42
.b32 1444
.b8 9
.b8 3
.b64 _Z26vlc_encode_kernel_sm64huffPjPKjS1_S_S_S_S_S__param_7
.b8 7
.b8 9

.b64 tmp2
.b64 tmp80
.b8 10

.b8 107
.b8 110

.b8 0
.b8 1
.b8 44
.b32 121
.b8 5
.b8 144
.b8 177
.b8 228
.b8 149
.b8 1
.b8 2
.b8 10

.b8 107

.b8 0
.b8 1
.b8 45
.b32 121
.b8 5
.b8 144
.b8 178
.b8 228
.b8 149
.b8 1
.b8 2
.b8 11

.b8 99
.b8 119
.b8 54
.b8 52

.b8 0
.b8 1
.b8 48
.b32 1461
.b32 .debug_loc
.b8 11

.b8 99
.b8 111
.b8 100
.b8 101
.b8 119
.b8 111
.b8 114
.b8 100
.b8 108
.b8 101
.b8 110

.b8 0
.b8 1
.b8 49
.b32 121
.b32 .debug_loc+140
.b8 10

.b8 99
.b8 111
.b8 100
.b8 101
.b8 119
.b8 111
.b8 114
.b8 100
.b8 115

.b8 0
.b8 1
.b8 57
.b32 1444
.b8 6
.b8 144
.b8 178
.b8 200
.b8 201
.b8 171
.b8 2
.b8 2
.b8 10

.b8 99
.b8 111
.b8 100
.b8 101
.b8 119
.b8 111
.b8 114
.b8 100
.b8 108
.b8 101
.b8 110
.b8 115

.b8 0
.b8 1
.b8 58
.b32 1444
.b8 6
.b8 144
.b8 179
.b8 200
.b8 201
.b8 171
.b8 2
.b8 2
.b8 10

.b8 97
.b8 115

.b8 0
.b8 1
.b8 59
.b32 1444
.b8 6
.b8 144
.b8 180
.b8 200
.b8 201
.b8 171
.b8 2
.b8 2
.b8 10

.b8 118
.b8 97
.b8 108
.b8 51
.b8 50

.b8 0
.b8 1
.b8 49
.b32 121
.b8 5
.b8 144
.b8 180
.b8 228
.b8 149
.b8 1
.b8 2
.b8 10

.b8 116
.b8 109
.b8 112
.b8 98
.b8 121
.b8 116
.b8 101

.b8 0
.b8 1
.b8 50
.b32 1483
.b8 6
.b8 144
.b8 181
.b8 230
.b8 201
.b8 171
.b8 2
.b8 2
.b8 11

.b8 116
.b8 109
.b8 112
.b8 99
.b8 119
.b8 51
.b8 50

.b8 0
.b8 1
.b8 51
.b32 121
.b32 .debug_loc+582
.b8 11

.b8 111
.b8 102
.b8 102
.b8 115
.b8 101
.b8 116

.b8 0
.b8 1
.b8 88
.b32 121
.b32 .debug_loc+695
.b8 10

.b8 107
.b8 99

.b8 0
.b8 1
.b8 46
.b32 121
.b8 6
.b8 144
.b8 177
.b8 228
.b8 200
.b8 171
.b8 2
.b8 2
.b8 10

.b8 115
.b8 116
.b8 97
.b8 114
.b8 116
.b8 98
.b8 105
.b8 116

.b8 0
.b8 1
.b8 46
.b32 121
.b8 6
.b8 144
.b8 178
.b8 228
.b8 200
.b8 171
.b8 2
.b8 2
.b8 11

.b8 119
.b8 114
.b8 98
.b8 105
.b8 116
.b8 115

.b8 0
.b8 1
.b8 46
.b32 121
.b32 .debug_loc+1207
.b8 12

.b8 107
.b8 99
.b8 109
.b8 97
.b8 120

.b8 0
.b32 121
.b8 1
.b8 54
.b8 9
.b8 3
.b64 _ZZ26vlc_encode_kernel_sm64huffPjPKjS1_S_S_S_S_S_E5kcmax
.b8 95
.b8 90
.b8 90
.b8 50
.b8 54
.b8 118
.b8 108
.b8 99
.b8 95
.b8 101
.b8 110
.b8 99
.b8 111
.b8 100
.b8 101
.b8 95
.b8 107
.b8 101
.b8 114
.b8 110
.b8 101
.b8 108
.b8 95
.b8 115
.b8 109
.b8 54
.b8 52
.b8 104
.b8 117
.b8 102
.b8 102
.b8 80
.b8 106
.b8 80
.b8 75
.b8 106
.b8 83
.b8 49
.b8 95
.b8 83
.b8 95
.b8 83
.b8 95
.b8 83
.b8 95
.b8 83
.b8 95
.b8 83
.b8 95
.b8 69
.b8 53
.b8 107
.b8 99
.b8 109
.b8 97
.b8 120

.b8 0
.b8 8
.b8 9

.b64 tmp11
.b64 tmp26
.b8 11

.b8 105

.b8 0
.b8 1
.b8 66
.b32 121
.b32 .debug_loc+447
.b8 0
.b8 9

.b64 tmp27
.b64 tmp41
.b8 11

.b8 100

.b8 0
.b8 1
.b8 91
.b32 121
.b32 .debug_loc+931
.b8 9

.b64 tmp32
.b64 tmp41
.b8 9

.b64 tmp32
.b64 tmp37
.b8 9

.b64 tmp33
.b64 tmp36
.b8 10

.b8 97
.b8 105

.b8 0
.b8 1
.b8 94
.b32 1483
.b8 6
.b8 144
.b8 179
.b8 230
.b8 201
.b8 171
.b8 2
.b8 2
.b8 10

.b8 98
.b8 105

.b8 0
.b8 1
.b8 95
.b32 1483
.b8 6
.b8 144
.b8 180
.b8 230
.b8 201
.b8 171
.b8 2
.b8 2
.b8 0
.b8 0
.b8 0
.b8 0
.b8 9

.b64 tmp43
.b64 tmp58
.b8 11

.b8 100

.b8 0
.b8 1
.b8 106
.b32 121
.b32 .debug_loc+1069
.b8 9

.b64 tmp48
.b64 tmp58
.b8 9

.b64 tmp48
.b64 tmp54
.b8 9

.b64 tmp50
.b64 tmp54
.b8 10

.b8 97
.b8 105

.b8 0
.b8 1
.b8 110
.b32 1483
.b8 6
.b8 144
.b8 177
.b8 230
.b8 201
.b8 171
.b8 2
.b8 2
.b8 10

.b8 98
.b8 105

.b8 0
.b8 1
.b8 111
.b32 1483
.b8 6
.b8 144
.b8 178
.b8 230
.b8 201
.b8 171
.b8 2
.b8 2
.b8 10

.b8 116

.b8 0
.b8 1
.b8 112
.b32 121
.b8 7
.b8 144
.b8 178
.b8 224
.b8 196
.b8 145
.b8 215
.b8 4
.b8 2
.b8 0
.b8 0
.b8 0
.b8 0
.b8 0
.b8 0
.b8 13

.b8 118
.b8 111
.b8 105
.b8 100

.b8 0
.b8 14

.b32 121
.b8 12
.b8 14

.b32 1456
.b8 12
.b8 15

.b32 121
.b8 2

.b8 117
.b8 110
.b8 115
.b8 105
.b8 103
.b8 110
.b8 101
.b8 100
.b8 32
.b8 108
.b8 111
.b8 110
.b8 103
.b8 32
.b8 108
.b8 111
.b8 110
.b8 103

.b8 0
.b8 7
.b8 8
.b8 2

.b8 117
.b8 110
.b8 115
.b8 105
.b8 103
.b8 110
.b8 101
.b8 100
.b8 32
.b8 99
.b8 104
.b8 97
.b8 114

.b8 0
.b8 8
.b8 1
.b8 0
}
.section .debug_abbrev {
.b8 1

.b8 17

.b8 1

.b8 37

.b8 8

.b8 19

.b8 11

.b8 3

.b8 8

.b8 17

.b8 1

.b8 16

.b8 6

.b8 27

.b8 8

.b8 0

.b8 0

.b8 2

.b8 36

.b8 0

.b8 3

.b8 8

.b8 62

.b8 11

.b8 11

.b8 11

.b8 0

.b8 0

.b8 3

.b8 52

.b8 0

.b8 3

.b8 8

.b8 73

.b8 19

.b8 63

.b8 12

.b8 58

.b8 11

.b8 59

.b8 11

.b8 2

.b8 10

.b8 135
.b8 64

.b8 8

.b8 51

.b8 11

.b8 0

.b8 0

.b8 4

.b8 1

.b8 1

.b8 73

.b8 19

.b8 0

.b8 0

.b8 5

.b8 33

.b8 0

.b8 73

.b8 19

.b8 0

.b8 0

.b8 6

.b8 36

.b8 0

.b8 3

.b8 8

.b8 11

.b8 11

.b8 62

.b8 11

.b8 0

.b8 0

.b8 7

.b8 46

.b8 1

.b8 135
.b8 64

.b8 8

.b8 3

.b8 8

.b8 58

.b8 11

.b8 59

.b8 11

.b8 73

.b8 19

.b8 17

.b8 1

.b8 18

.b8 1

.b8 64

.b8 10

.b8 0

.b8 0

.b8 8

.b8 5

.b8 0

.b8 3

.b8 8

.b8 58

.b8 11

.b8 59

.b8 11

.b8 73

.b8 19

.b8 2

.b8 10

.b8 51

.b8 11

.b8 0

.b8 0

.b8 9

.b8 11

.b8 1

.b8 17

.b8 1

.b8 18

.b8 1

.b8 0

.b8 0

.b8 10

.b8 52

.b8 0

.b8 3

.b8 8

.b8 58

.b8 11

.b8 59

.b8 11

.b8 73

.b8 19

.b8 2

.b8 10

.b8 51

.b8 11

.b8 0

.b8 0

.b8 11

.b8 52

.b8 0

.b8 3

.b8 8

.b8 58

.b8 11

.b8 59

.b8 11

.b8 73

.b8 19

.b8 2

.b8 6

.b8 0

.b8 0

.b8 12

.b8 52

.b8 0

.b8 3

.b8 8

.b8 73

.b8 19

.b8 58

.b8 11

.b8 59

.b8 11

.b8 2

.b8 10

.b8 135
.b8 64

.b8 8

.b8 51

.b8 11

.b8 0

.b8 0

.b8 13

.b8 59

.b8 0

.b8 3

.b8 8

.b8 0

.b8 0

.b8 14

.b8 15

.b8 0

.b8 73

.b8 19

.b8 51

.b8 11

.b8 0

.b8 0

.b8 15

.b8 38

.b8 0

.b8 73

.b8 19

.b8 0

.b8 0

.b8 0

}
.section .debug_loc {
.b64 tmp5
.b64 tmp13
.b8 6
.b8 0
.b8 144
.b8 177
.b8 200
.b8 201
.b8 171
.b8 2
.b64 tmp13
.b64 tmp16
.b8 8
.b8 0
.b8 144
.b8 182
.b8 226
.b8 196
.b8 161
.b8 166
.b8 174
.b8 9
.b64 tmp16
.b64 tmp20
.b8 6
.b8 0
.b8 144
.b8 181
.b8 200
.b8 201
.b8 171
.b8 2
.b64 tmp20
.b64 tmp23
.b8 6
.b8 0
.b8 144
.b8 182
.b8 200
.b8 201
.b8 171
.b8 2
.b64 tmp23
.b64 func_end1
.b8 8
.b8 0
.b8 144
.b8 182
.b8 226
.b8 196
.b8 161
.b8 166
.b8 174
.b8 9
.b64 0
.b64 0
.b64 tmp6
.b64 tmp14
.b8 5
.b8 0
.b8 144
.b8 179
.b8 228
.b8 149
.b8 1
.b64 tmp14
.b64 tmp16
.b8 7
.b8 0
.b8 144
.b8 182
.b8 228
.b8 196
.b8 145
.b8 215
.b8 4
.b64 tmp16
.b64 tmp21
.b8 5
.b8 0
.b8 144
.b8 182
.b8 228
.b8 149
.b8 1
.b64 tmp21
.b64 tmp24
.b8 5
.b8 0
.b8 144
.b8 184
.b8 228
.b8 149
.b8 1
.b64 tmp24
.b64 tmp63
.b8 7
.b8 0
.b8 144
.b8 182
.b8 228
.b8 196
.b8 145
.b8 215
.b8 4
.b64 tmp63
.b64 tmp66
.b8 7
.b8 0
.b8 144
.b8 178
.b8 230
.b8 196
.b8 145
.b8 215
.b8 4
.b64 tmp66
.b64 tmp67
.b8 6
.b8 0
.b8 144
.b8 181
.b8 228
.b8 200
.b8 171
.b8 2
.b64 tmp67
.b64 tmp69
.b8 7
.b8 0
.b8 144
.b8 180
.b8 230
.b8 196
.b8 145
.b8 215
.b8 4
.b64 tmp69
.b64 tmp72
.b8 7
.b8 0
.b8 144
.b8 179
.b8 230
.b8 196
.b8 145
.b8 215
.b8 4
.b64 tmp72
.b64 tmp73
.b8 6
.b8 0
.b8 144
.b8 183
.b8 228
.b8 200
.b8 171
.b8 2
.b64 tmp73
.b64 tmp74
.b8 7
.b8 0
.b8 144
.b8 180
.b8 230
.b8 196
.b8 145
.b8 215
.b8 4
.b64 tmp74
.b64 func_end1
.b8 6
.b8 0
.b8 144
.b8 184
.b8 228
.b8 200
.b8 171
.b8 2
.b64 0
.b64 0
.b64 tmp12
.b64 tmp15
.b8 5
.b8 0
.b8 144
.b8 181
.b8 228
.b8 149
.b8 1
.b64 tmp15
.b64 tmp16
.b8 7
.b8 0
.b8 144
.b8 183
.b8 228
.b8 196
.b8 145
.b8 215
.b8 4
.b64 tmp16
.b64 tmp22
.b8 5
.b8 0
.b8 144
.b8 183
.b8 228
.b8 149
.b8 1
.b64 tmp22
.b64 tmp25
.b8 5
.b8 0
.b8 144
.b8 185
.b8 228
.b8 149
.b8 1
.b64 tmp25
.b64 func_end1
.b8 7
.b8 0
.b8 144
.b8 183
.b8 228
.b8 196
.b8 145
.b8 215
.b8 4
.b64 0
.b64 0
.b64 tmp19
.b64 tmp65
.b8 7
.b8 0
.b8 144
.b8 178
.b8 228
.b8 196
.b8 145
.b8 215
.b8 4
.b64 tmp65
.b64 tmp71
.b8 6
.b8 0
.b8 144
.b8 179
.b8 236
.b8 200
.b8 171
.b8 2
.b64 tmp71
.b64 tmp76
.b8 6
.b8 0
.b8 144
.b8 181
.b8 238
.b8 200
.b8 171
.b8 2
.b64 tmp76
.b64 func_end1
.b8 6
.b8 0
.b8 144
.b8 180
.b8 240
.b8 200
.b8 171
.b8 2
.b64 0
.b64 0
.b64 tmp27
.b64 tmp29
.b8 6
.b8 0
.b8 144
.b8 176
.b8 226
.b8 200
.b8 171
.b8 2
.b64 tmp29
.b64 tmp31
.b8 7
.b8 0
.b8 144
.b8 184
.b8 228
.b8 196
.b8 145
.b8 215
.b8 4
.b64 tmp31
.b64 tmp37
.b8 6
.b8 0
.b8 144
.b8 178
.b8 226
.b8 200
.b8 171
.b8 2
.b64 tmp37
.b64 tmp39
.b8 6
.b8 0
.b8 144
.b8 180
.b8 226
.b8 200
.b8 171
.b8 2
.b64 tmp39
.b64 tmp45
.b8 7
.b8 0
.b8 144
.b8 184
.b8 228
.b8 196
.b8 145
.b8 215
.b8 4
.b64 tmp45
.b64 tmp47
.b8 7
.b8 0
.b8 144
.b8 176
.b8 230
.b8 196
.b8 145
.b8 215
.b8 4
.b64 tmp47
.b64 tmp49
.b8 6
.b8 0
.b8 144
.b8 183
.b8 226
.b8 200
.b8 171
.b8 2
.b64 tmp49
.b64 tmp56
.b8 6
.b8 0
.b8 144
.b8 185
.b8 226
.b8 200
.b8 171
.b8 2
.b64 tmp56
.b64 func_end1
.b8 7
.b8 0
.b8 144
.b8 176
.b8 230
.b8 196
.b8 145
.b8 215
.b8 4
.b64 0
.b64 0
.b64 tmp28
.b64 tmp30
.b8 6
.b8 0
.b8 144
.b8 177
.b8 226
.b8 200
.b8 171
.b8 2
.b64 tmp30
.b64 tmp31
.b8 7
.b8 0
.b8 144
.b8 185
.b8 228
.b8 196
.b8 145
.b8 215
.b8 4
.b64 tmp31
.b64 tmp38
.b8 6
.b8 0
.b8 144
.b8 179
.b8 226
.b8 200
.b8 171
.b8 2
.b64 tmp38
.b64 tmp40
.b8 6
.b8 0
.b8 144
.b8 181
.b8 226
.b8 200
.b8 171
.b8 2
.b64 tmp40
.b64 func_end1
.b8 7
.b8 0
.b8 144
.b8 185
.b8 228
.b8 196
.b8 145
.b8 215
.b8 4
.b64 0
.b64 0
.b64 tmp44
.b64 tmp46
.b8 6
.b8 0
.b8 144
.b8 182
.b8 226
.b8 200
.b8 171
.b8 2
.b64 tmp46
.b64 tmp47
.b8 7
.b8 0
.b8 144
.b8 177
.b8 230
.b8 196
.b8 145
.b8 215
.b8 4
.b64 tmp47
.b64 tmp55
.b8 6
.b8 0
.b8 144
.b8 184
.b8 226
.b8 200
.b8 171
.b8 2
.b64 tmp55
.b64 tmp57
.b8 6
.b8 0
.b8 144
.b8 176
.b8 228
.b8 200
.b8 171
.b8 2
.b64 tmp57
.b64 func_end1
.b8 7
.b8 0
.b8 144
.b8 177
.b8 230
.b8 196
.b8 145
.b8 215
.b8 4
.b64 0
.b64 0
.b64 tmp64
.b64 tmp70
.b8 6
.b8 0
.b8 144
.b8 180
.b8 228
.b8 200
.b8 171
.b8 2
.b64 tmp70
.b64 func_end1
.b8 6
.b8 0
.b8 144
.b8 182
.b8 228
.b8 200
.b8 171
.b8 2
.b64 0
.b64 0
}
.section .debug_ranges {
}
.section .debug_pubnames {
.b32 173
.b8 2
.b8 0
.b32 .debug_info
.b32 1497
.b32 137
.b8 115
.b8 109
.b8 0

.b32 437
.b8 95
.b8 90
.b8 50
.b8 54
.b8 118
.b8 108
.b8 99
.b8 95
.b8 101
.b8 110
.b8 99
.b8 111
.b8 100
.b8 101
.b8 95
.b8 107
.b8 101
.b8 114
.b8 110
.b8 101
.b8 108
.b8 95
.b8 115
.b8 109
.b8 54
.b8 52
.b8 104
.b8 117
.b8 102
.b8 102
.b8 80
.b8 106
.b8 80
.b8 75
.b8 106
.b8 83
.b8 49
.b8 95
.b8 83
.b8 95
.b8 83
.b8 95
.b8 83
.b8 95
.b8 83
.b8 95
.b8 83
.b8 95
.b8 0

.b32 180
.b8 95
.b8 90
.b8 78
.b8 55
.b8 54
.b8 95
.b8 73
.b8 78
.b8 84
.b8 69
.b8 82
.b8 78
.b8 65
.b8 76
.b8 95
.b8 53
.b8 52
.b8 95
.b8 116
.b8 109
.b8 112
.b8 120
.b8 102
.b8 116
.b8 95
.b8 48
.b8 48
.b8 48
.b8 48
.b8 49
.b8 52
.b8 56
.b8 55
.b8 95
.b8 48
.b8 48
.b8 48
.b8 48
.b8 48
.b8 48
.b8 48
.b8 48
.b8 95
.b8 54
.b8 95
.b8 118
.b8 108
.b8 99
.b8 95
.b8 107
.b8 101
.b8 114
.b8 110
.b8 101
.b8 108
.b8 95
.b8 115
.b8 109
.b8 54
.b8 52
.b8 104
.b8 117
.b8 102
.b8 102
.b8 95
.b8 99
.b8 112
.b8 112
.b8 49
.b8 95
.b8 105
.b8 105
.b8 95
.b8 49
.b8 99
.b8 54
.b8 53
.b8 97
.b8 56
.b8 98
.b8 102
.b8 56
.b8 97
.b8 116
.b8 111
.b8 109
.b8 105
.b8 99
.b8 79
.b8 114
.b8 69
.b8 80
.b8 106
.b8 106
.b8 0

.b32 0
}


// ===== COMPILED SASS (sm_100) =====

	.target	sm_100

	.elftype	@"ET_EXEC"


//--------------------- .note.nv.tkinfo           --------------------------
	.section	.note.nv.tkinfo,"",@"SHT_NOTE"
	.sectionflags	@"SHF_NOTE_NV_TKINFO"
	.tkinfo
        /*0018*/ 	.word	0x00000002
        /*0030*/ 	.string	""
        /*0030*/ 	.string	"ptxas"
        /*0030*/ 	.string	"Cuda compilation tools, release 13.0, V13.0.88"
        /*0030*/ 	.string	"Build cuda_13.0.r13.0/compiler.36424714_0"
        /*0030*/ 	.string	"-arch sm_100 "



//--------------------- .note.nv.cuinfo           --------------------------
	.section	.note.nv.cuinfo,"",@"SHT_NOTE"
	.sectionflags	@"SHF_NOTE_NV_CUINFO"
        /*0018*/ 	.short	0x0002
        /*001a*/ 	.short	0x001e
        /*001c*/ 	.short	0x0082
	.zero		2


//--------------------- .nv.info                  --------------------------
	.section	.nv.info,"",@"SHT_CUDA_INFO"
	.align	4


	//----- nvinfo : EIATTR_REGCOUNT
	.align		4
        /*0000*/ 	.byte	0x04, 0x2f
        /*0002*/ 	.short	(.L_2 - .L_1)
	.align		4
.L_1:
        /*0004*/ 	.word	index@(_Z26vlc_encode_kernel_sm64huffPjPKjS1_S_S_S_S_S_)
        /*0008*/ 	.word	0x0000004a


	//----- nvinfo : EIATTR_FRAME_SIZE
	.align		4
.L_2:
        /*000c*/ 	.byte	0x04, 0x11
        /*000e*/ 	.short	(.L_4 - .L_3)
	.align		4
.L_3:
        /*0010*/ 	.word	index@(_Z26vlc_encode_kernel_sm64huffPjPKjS1_S_S_S_S_S_)
        /*0014*/ 	.word	0x00000000


	//----- nvinfo : EIATTR_GEN_ERRBAR_AT_EXIT
	.align		4
.L_4:
        /*0018*/ 	.byte	0x01, 0x53
	.zero		2


	//----- nvinfo : EIATTR_REGCOUNT
	.align		4
        /*001c*/ 	.byte	0x04, 0x2f
        /*001e*/ 	.short	(.L_6 - .L_5)
	.align		4
.L_5:
        /*0020*/ 	.word	index@(_ZN76_INTERNAL_54_tmpxft_00001487_00000000_6_vlc_kernel_sm64huff_cpp1_ii_1c65a8bf8atomicOrEPjj)
        /*0024*/ 	.word	0x00000018


	//----- nvinfo : EIATTR_FRAME_SIZE
	.align		4
.L_6:
        /*0028*/ 	.byte	0x04, 0x11
        /*002a*/ 	.short	(.L_8 - .L_7)
	.align		4
.L_7:
        /*002c*/ 	.word	index@(_ZN76_INTERNAL_54_tmpxft_00001487_00000000_6_vlc_kernel_sm64huff_cpp1_ii_1c65a8bf8atomicOrEPjj)
        /*0030*/ 	.word	0x00000010


	//----- nvinfo : EIATTR_GEN_ERRBAR_AT_EXIT
	.align		4
.L_8:
        /*0034*/ 	.byte	0x01, 0x53
	.zero		2


	//----- nvinfo : EIATTR_REGCOUNT
	.align		4
        /*0038*/ 	.byte	0x04, 0x2f
        /*003a*/ 	.short	(.L_10 - .L_9)
	.align		4
.L_9:
        /*003c*/ 	.word	index@(__uAtomicOr)
        /*0040*/ 	.word	0x00000018


	//----- nvinfo : EIATTR_FRAME_SIZE
	.align		4
.L_10:
        /*0044*/ 	.byte	0x04, 0x11
        /*0046*/ 	.short	(.L_12 - .L_11)
	.align		4
.L_11:
        /*0048*/ 	.word	index@(__uAtomicOr)
        /*004c*/ 	.word	0x00000000


	//----- nvinfo : EIATTR_GEN_ERRBAR_AT_EXIT
	.align		4
.L_12:
        /*0050*/ 	.byte	0x01, 0x53
	.zero		2


	//----- nvinfo : EIATTR_MIN_STACK_SIZE
	.align		4
        /*0054*/ 	.byte	0x04, 0x12
        /*0056*/ 	.short	(.L_14 - .L_13)
	.align		4
.L_13:
        /*0058*/ 	.word	index@(_Z26vlc_encode_kernel_sm64huffPjPKjS1_S_S_S_S_S_)
        /*005c*/ 	.word	0x00000010
.L_14:


//--------------------- .nv.compat                --------------------------
	.section	.nv.compat,"",@"SHT_CUDA_COMPAT_INFO"
	.align	4
        /*0000*/ 	.byte	0x02, 0x09, 0x00, 0x00, 0x02, 0x02, 0x01, 0x00, 0x02, 0x05, 0x05, 0x00, 0x03, 0x07, 0x01, 0x01
        /*0010*/ 	.byte	0x02, 0x03, 0x00, 0x00, 0x02, 0x06, 0x01, 0x00, 0x04, 0x0b, 0x08, 0x00, 0x09, 0x00, 0x00, 0x00
        /*0020*/ 	.byte	0x00, 0x00, 0x00, 0x00


//--------------------- .nv.info.__uAtomicOr      --------------------------
	.section	.nv.info.__uAtomicOr,"",@"SHT_CUDA_INFO"
	.sectionflags	@""
	.align	4


	//----- nvinfo : EIATTR_CUDA_API_VERSION
	.align		4
        /*0000*/ 	.byte	0x04, 0x37
        /*0002*/ 	.short	(.L_16 - .L_15)
.L_15:
        /*0004*/ 	.word	0x00000082


	//----- nvinfo : EIATTR_SPARSE_MMA_MASK
	.align		4
.L_16:
        /*0008*/ 	.byte	0x03, 0x50
        /*000a*/ 	.short	0x0000


	//----- nvinfo : EIATTR_MERCURY_ISA_VERSION
	.align		4
        /*000c*/ 	.byte	0x03, 0x5f
        /*000e*/ 	.short	0x0101


	//----- nvinfo : EIATTR_VRC_CTA_INIT_COUNT
	.align		4
        /*0010*/ 	.byte	0x02, 0x4a
	.zero		1
	.zero		1


	//----- nvinfo : EIATTR_SW_WAR
	.align		4
        /*0014*/ 	.byte	0x04, 0x36
        /*0016*/ 	.short	(.L_18 - .L_17)
.L_17:
        /*0018*/ 	.word	0x00000008
.L_18:


//--------------------- .nv.info._ZN76_INTERNAL_54_tmpxft_00001487_00000000_6_vlc_kernel_sm64huff_cpp1_ii_1c65a8bf8atomicOrEPjj --------------------------
	.section	.nv.info._ZN76_INTERNAL_54_tmpxft_00001487_00000000_6_vlc_kernel_sm64huff_cpp1_ii_1c65a8bf8atomicOrEPjj,"",@"SHT_CUDA_INFO"
	.sectionflags	@""
	.align	4


	//----- nvinfo : EIATTR_CUDA_API_VERSION
	.align		4
        /*0000*/ 	.byte	0x04, 0x37
        /*0002*/ 	.short	(.L_20 - .L_19)
.L_19:
        /*0004*/ 	.word	0x00000082


	//----- nvinfo : EIATTR_SPARSE_MMA_MASK
	.align		4
.L_20:
        /*0008*/ 	.byte	0x03, 0x50
        /*000a*/ 	.short	0x0000


	//----- nvinfo : EIATTR_MERCURY_ISA_VERSION
	.align		4
        /*000c*/ 	.byte	0x03, 0x5f
        /*000e*/ 	.short	0x0101


	//----- nvinfo : EIATTR_VRC_CTA_INIT_COUNT
	.align		4
        /*0010*/ 	.byte	0x02, 0x4a
	.zero		1
	.zero		1


	//----- nvinfo : EIATTR_SW_WAR
	.align		4
        /*0014*/ 	.byte	0x04, 0x36
        /*0016*/ 	.short	(.L_22 - .L_21)
.L_21:
        /*0018*/ 	.word	0x00000008
.L_22:


//--------------------- .nv.info._Z26vlc_encode_kernel_sm64huffPjPKjS1_S_S_S_S_S_ --------------------------
	.section	.nv.info._Z26vlc_encode_kernel_sm64huffPjPKjS1_S_S_S_S_S_,"",@"SHT_CUDA_INFO"
	.sectionflags	@""
	.align	4


	//----- nvinfo : EIATTR_CUDA_API_VERSION
	.align		4
        /*0000*/ 	.byte	0x04, 0x37
        /*0002*/ 	.short	(.L_24 - .L_23)
.L_23:
        /*0004*/ 	.word	0x00000082


	//----- nvinfo : EIATTR_KPARAM_INFO
	.align		4
.L_24:
        /*0008*/ 	.byte	0x04, 0x17
        /*000a*/ 	.short	(.L_26 - .L_25)
.L_25:
        /*000c*/ 	.word	0x00000000
        /*0010*/ 	.short	0x0007
        /*0012*/ 	.short	0x0038
        /*0014*/ 	.byte	0x00, 0xf0, 0x21, 0x00


	//----- nvinfo : EIATTR_KPARAM_INFO
	.align		4
.L_26:
        /*0018*/ 	.byte	0x04, 0x17
        /*001a*/ 	.short	(.L_28 - .L_27)
.L_27:
        /*001c*/ 	.word	0x00000000
        /*0020*/ 	.short	0x0006
        /*0022*/ 	.short	0x0030
        /*0024*/ 	.byte	0x00, 0xf0, 0x21, 0x00


	//----- nvinfo : EIATTR_KPARAM_INFO
	.align		4
.L_28:
        /*0028*/ 	.byte	0x04, 0x17
        /*002a*/ 	.short	(.L_30 - .L_29)
.L_29:
        /*002c*/ 	.word	0x00000000
        /*0030*/ 	.short	0x0005
        /*0032*/ 	.short	0x0028
        /*0034*/ 	.byte	0x00, 0xf0, 0x21, 0x00


	//----- nvinfo : EIATTR_KPARAM_INFO
	.align		4
.L_30:
        /*0038*/ 	.byte	0x04, 0x17
        /*003a*/ 	.short	(.L_32 - .L_31)
.L_31:
        /*003c*/ 	.word	0x00000000
        /*0040*/ 	.short	0x0004
        /*0042*/ 	.short	0x0020
        /*0044*/ 	.byte	0x00, 0xf0, 0x21, 0x00


	//----- nvinfo : EIATTR_KPARAM_INFO
	.align		4
.L_32:
        /*0048*/ 	.byte	0x04, 0x17
        /*004a*/ 	.short	(.L_34 - .L_33)
.L_33:
        /*004c*/ 	.word	0x00000000
        /*0050*/ 	.short	0x0003
        /*0052*/ 	.short	0x0018
        /*0054*/ 	.byte	0x00, 0xf0, 0x21, 0x00


	//----- nvinfo : EIATTR_KPARAM_INFO
	.align		4
.L_34:
        /*0058*/ 	.byte	0x04, 0x17
        /*005a*/ 	.short	(.L_36 - .L_35)
.L_35:
        /*005c*/ 	.word	0x00000000
        /*0060*/ 	.short	0x0002
        /*0062*/ 	.short	0x0010
        /*0064*/ 	.byte	0x00, 0xf0, 0x21, 0x00


	//----- nvinfo : EIATTR_KPARAM_INFO
	.align		4
.L_36:
        /*0068*/ 	.byte	0x04, 0x17
        /*006a*/ 	.short	(.L_38 - .L_37)
.L_37:
        /*006c*/ 	.word	0x00000000
        /*0070*/ 	.short	0x0001
        /*0072*/ 	.short	0x0008
        /*0074*/ 	.byte	0x00, 0xf0, 0x21, 0x00


	//----- nvinfo : EIATTR_KPARAM_INFO
	.align		4
.L_38:
        /*0078*/ 	.byte	0x04, 0x17
        /*007a*/ 	.short	(.L_40 - .L_39)
.L_39:
        /*007c*/ 	.word	0x00000000
        /*0080*/ 	.short	0x0000
        /*0082*/ 	.short	0x0000
        /*0084*/ 	.byte	0x00, 0xf0, 0x21, 0x00


	//----- nvinfo : EIATTR_SPARSE_MMA_MASK
	.align		4
.L_40:
        /*0088*/ 	.byte	0x03, 0x50
        /*008a*/ 	.short	0x0000


	//----- nvinfo : EIATTR_MAXREG_COUNT
	.align		4
        /*008c*/ 	.byte	0x03, 0x1b
        /*008e*/ 	.short	0x00ff


	//----- nvinfo : EIATTR_NUM_BARRIERS
	.align		4
        /*0090*/ 	.byte	0x02, 0x4c
        /*0092*/ 	.byte	0x01
	.zero		1


	//----- nvinfo : EIATTR_MERCURY_ISA_VERSION
	.align		4
        /*0094*/ 	.byte	0x03, 0x5f
        /*0096*/ 	.short	0x0101


	//----- nvinfo : EIATTR_VRC_CTA_INIT_COUNT
	.align		4
        /*0098*/ 	.byte	0x02, 0x4a
	.zero		1
	.zero		1


	//----- nvinfo : EIATTR_EXIT_INSTR_OFFSETS
	.align		4
        /*009c*/ 	.byte	0x04, 0x1c
        /*009e*/ 	.short	(.L_42 - .L_41)


	//   ....[0]....
.L_41:
        /*00a0*/ 	.word	0x00003e30


	//   ....[1]....
        /*00a4*/ 	.word	0x00003e70


	//----- nvinfo : EIATTR_CRS_STACK_SIZE
	.align		4
.L_42:
        /*00a8*/ 	.byte	0x04, 0x1e
        /*00aa*/ 	.short	(.L_44 - .L_43)
.L_43:
        /*00ac*/ 	.word	0x00000000


	//----- nvinfo : EIATTR_CBANK_PARAM_SIZE
	.align		4
.L_44:
        /*00b0*/ 	.byte	0x03, 0x19
        /*00b2*/ 	.short	0x0040


	//----- nvinfo : EIATTR_PARAM_CBANK
	.align		4
        /*00b4*/ 	.byte	0x04, 0x0a
        /*00b6*/ 	.short	(.L_46 - .L_45)
	.align		4
.L_45:
        /*00b8*/ 	.word	index@(.nv.constant0._Z26vlc_encode_kernel_sm64huffPjPKjS1_S_S_S_S_S_)
        /*00bc*/ 	.short	0x0380
        /*00be*/ 	.short	0x0040


	//----- nvinfo : EIATTR_SW_WAR
	.align		4
.L_46:
        /*00c0*/ 	.byte	0x04, 0x36
        /*00c2*/ 	.short	(.L_48 - .L_47)
.L_47:
        /*00c4*/ 	.word	0x00000008
.L_48:


//--------------------- .nv.callgraph             --------------------------
	.section	.nv.callgraph,"",@"SHT_CUDA_CALLGRAPH"
	.align	4
	.sectionentsize	8
	.align		4
        /*0000*/ 	.word	0x00000000
	.align		4
        /*0004*/ 	.word	0xffffffff
	.align		4
        /*0008*/ 	.word	index@(_ZN76_INTERNAL_54_tmpxft_00001487_00000000_6_vlc_kernel_sm64huff_cpp1_ii_1c65a8bf8atomicOrEPjj)
	.align		4
        /*000c*/ 	.word	index@(__uAtomicOr)
	.align		4
        /*0010*/ 	.word	index@(_Z26vlc_encode_kernel_sm64huffPjPKjS1_S_S_S_S_S_)
	.align		4
        /*0014*/ 	.word	index@(_ZN76_INTERNAL_54_tmpxft_00001487_00000000_6_vlc_kernel_sm64huff_cpp1_ii_1c65a8bf8atomicOrEPjj)
	.align		4
        /*0018*/ 	.word	0x00000000
	.align		4
        /*001c*/ 	.word	0xfffffffe
	.align		4
        /*0020*/ 	.word	0x00000000
	.align		4
        /*0024*/ 	.word	0xfffffffd
	.align		4
        /*0028*/ 	.word	0x00000000
	.align		4
        /*002c*/ 	.word	0xfffffffc


//--------------------- .text.__uAtomicOr         --------------------------
	.section	.text.__uAtomicOr,"ax",@progbits
	.align	128
.text.__uAtomicOr:
        .type           __uAtomicOr,@function
        .size           __uAtomicOr,(.L_x_87 - __uAtomicOr)
__uAtomicOr:
[----:B01----:R1:W0:-:S15]  /*0000*/  LDC.64 R8, c[0x0][0x358] ;  /* 0x0000d600ff087b82 */ /* 0x00321e0000000a00 */
[----:B01----:R-:W-:-:S15]  /*0010*/  MOV R4, R4 ;  /* 0x0000000400047202 */ /* 0x003fde0000000f00 */
[----:B01----:R-:W-:-:S15]  /*0020*/  MOV R5, R5 ;  /* 0x0000000500057202 */ /* 0x003fde0000000f00 */
[----:B01----:R-:W-:-:S15]  /*0030*/  MOV R6, R6 ;  /* 0x0000000600067202 */ /* 0x003fde0000000f00 */
[----:B01----:R-:W-:-:S15]  /*0040*/  MOV R4, R4 ;  /* 0x0000000400047202 */ /* 0x003fde0000000f00 */
[----:B01----:R-:W-:-:S15]  /*0050*/  MOV R5, R5 ;  /* 0x0000000500057202 */ /* 0x003fde0000000f00 */
[----:B01----:R-:W-:-:S15]  /*0060*/  R2UR UR4, R8 ;  /* 0x00000000080472ca */ /* 0x003fde00000e0000 */
[----:B01----:R-:W-:-:S15]  /*0070*/  R2UR UR5, R9 ;  /* 0x00000000090572ca */ /* 0x003fde00000e0000 */
[----:B01----:R1:W0:-:S15]  /*0080*/  ATOM.E.OR.STRONG.GPU PT, R4, desc[UR4][R4.64], R6 ;  /* 0x800000060404798a */ /* 0x00321e000b1ef104 */
[----:B01----:R-:W-:-:S15]  /*0090*/  MOV R4, R4 ;  /* 0x0000000400047202 */ /* 0x003fde0000000f00 */
[----:B01----:R-:W-:-:S15]  /*00a0*/  RET.ABS.NODEC R20 0x0 ;  /* 0x0000000014007950 */ /* 0x003fde0003e00000 */
.L_x_4:
[----:B------:R-:W-:-:S00]  /*00b0*/  BRA `(.L_x_4) ;  /* 0xfffffffc00fc7947 */ /* 0x000fc0000383ffff */
[----:B------:R-:W-:-:S00]  /*00c0*/  NOP ;  /* 0x0000000000007918 */ /* 0x000fc00000000000 */
        /* <DEDUP_REMOVED lines=11> */
.L_x_87:


//--------------------- .text._ZN76_INTERNAL_54_tmpxft_00001487_00000000_6_vlc_kernel_sm64huff_cpp1_ii_1c65a8bf8atomicOrEPjj --------------------------
	.section	.text._ZN76_INTERNAL_54_tmpxft_00001487_00000000_6_vlc_kernel_sm64huff_cpp1_ii_1c65a8bf8atomicOrEPjj,"ax",@progbits
	.align	128
.text._ZN76_INTERNAL_54_tmpxft_00001487_00000000_6_vlc_kernel_sm64huff_cpp1_ii_1c65a8bf8atomicOrEPjj:
        .type           _ZN76_INTERNAL_54_tmpxft_00001487_00000000_6_vlc_kernel_sm64huff_cpp1_ii_1c65a8bf8atomicOrEPjj,@function
        .size           _ZN76_INTERNAL_54_tmpxft_00001487_00000000_6_vlc_kernel_sm64huff_cpp1_ii_1c65a8bf8atomicOrEPjj,(.L_x_45 - _ZN76_INTERNAL_54_tmpxft_00001487_00000000_6_vlc_kernel_sm64huff_cpp1_ii_1c65a8bf8atomicOrEPjj)
_ZN76_INTERNAL_54_tmpxft_00001487_00000000_6_vlc_kernel_sm64huff_cpp1_ii_1c65a8bf8atomicOrEPjj:
[----:B01----:R-:W-:-:S15]  /*0000*/  IADD3 R1, PT, PT, R1, -0x10, RZ ;  /* 0xfffffff001017810 */ /* 0x003fde0007ffe0ff */
[----:B01----:R1:W0:-:S15]  /*0010*/  S2R R0, SR_LMEMHIOFF ;  /* 0x0000000000007919 */ /* 0x00321e0000003700 */
[----:B01----:R-:W-:-:S15]  /*0020*/  ISETP.GE.U32.AND P0, PT, R1, R0, PT ;  /* 0x000000000100720c */ /* 0x003fde0003f06070 */
[----:B01----:R-:W-:-:S15]  /*0030*/  @P0 BRA `(.L_x_5) ;  /* 0x0000000000040947 */ /* 0x003fde0003800000 */
[----:B01----:R-:W-:-:S15]  /*0040*/  BPT.TRAP 0x1 ;  /* 0x000000040000795c */ /* 0x003fde0000300000 */
.L_x_5:
[----:B01----:R1:W-:-:S15]  /*0050*/  STL [R1+0xc], R21 ;  /* 0x00000c1501007387 */ /* 0x0033de0000100800 */
[----:B01----:R1:W-:-:S15]  /*0060*/  STL [R1+0x8], R20 ;  /* 0x0000081401007387 */ /* 0x0033de0000100800 */
[----:B01----:R1:W-:-:S15]  /*0070*/  STL [R1+0x4], R16 ;  /* 0x0000041001007387 */ /* 0x0033de0000100800 */
[----:B01----:R1:W-:-:S15]  /*0080*/  STL [R1], R2 ;  /* 0x0000000201007387 */ /* 0x0033de0000100800 */
[----:B01----:R-:W-:-:S15]  /*0090*/  MOV R4, R4 ;  /* 0x0000000400047202 */ /* 0x003fde0000000f00 */
        /* <DEDUP_REMOVED lines=10> */
[----:B01----:R-:W-:-:S15]  /*0140*/  MOV R20, 32@lo((_ZN76_INTERNAL_54_tmpxft_00001487_00000000_6_vlc_kernel_sm64huff_cpp1_ii_1c65a8bf8atomicOrEPjj + .L_x_0@srel)) ;  /* 0x0000000000147802 */ /* 0x003fde0000000f00 */
[----:B01----:R-:W-:-:S15]  /*0150*/  MOV R21, 32@hi((_ZN76_INTERNAL_54_tmpxft_00001487_00000000_6_vlc_kernel_sm64huff_cpp1_ii_1c65a8bf8atomicOrEPjj + .L_x_0@srel)) ;  /* 0x0000000000157802 */ /* 0x003fde0000000f00 */
[----:B01----:R-:W-:-:S15]  /*0160*/  CALL.ABS.NOINC `(__uAtomicOr) ;  /* 0x0000000000007943 */ /* 0x003fde0003c00000 */
.L_x_0:
[----:B01----:R-:W-:-:S15]  /*0170*/  MOV R4, R4 ;  /* 0x0000000400047202 */ /* 0x003fde0000000f00 */
[----:B01----:R-:W-:-:S15]  /*0180*/  MOV R4, R4 ;  /* 0x0000000400047202 */ /* 0x003fde0000000f00 */
[----:B01----:R-:W-:-:S15]  /*0190*/  BRA `(.L_x_6) ;  /* 0x0000000000007947 */ /* 0x003fde0003800000 */
.L_x_6:
[----:B01----:R1:W0:-:S15]  /*01a0*/  LDL R2, [R1] ;  /* 0x0000000001027983 */ /* 0x00321e0000100800 */
[----:B01----:R1:W0:-:S15]  /*01b0*/  LDL R16, [R1+0x4] ;  /* 0x0000040001107983 */ /* 0x00321e0000100800 */
[----:B01----:R1:W0:-:S15]  /*01c0*/  LDL R20, [R1+0x8] ;  /* 0x0000080001147983 */ /* 0x00321e0000100800 */
[----:B01----:R1:W0:-:S15]  /*01d0*/  LDL R21, [R1+0xc] ;  /* 0x00000c0001157983 */ /* 0x00321e0000100800 */
[----:B01----:R-:W-:-:S15]  /*01e0*/  IADD3 R1, PT, PT, R1, 0x10, RZ ;  /* 0x0000001001017810 */ /* 0x003fde0007ffe0ff */
[----:B01----:R-:W-:-:S15]  /*01f0*/  RET.ABS.NODEC R20 0x0 ;  /* 0x0000000014007950 */ /* 0x003fde0003e00000 */
.L_x_7:
        /* <DEDUP_REMOVED lines=16> */
.L_x_45:


//--------------------- .text._Z26vlc_encode_kernel_sm64huffPjPKjS1_S_S_S_S_S_ --------------------------
	.section	.text._Z26vlc_encode_kernel_sm64huffPjPKjS1_S_S_S_S_S_,"ax",@progbits
	.align	128
.text._Z26vlc_encode_kernel_sm64huffPjPKjS1_S_S_S_S_S_:
        .type           _Z26vlc_encode_kernel_sm64huffPjPKjS1_S_S_S_S_S_,@function
        .size           _Z26vlc_encode_kernel_sm64huffPjPKjS1_S_S_S_S_S_,(.L_x_46 - _Z26vlc_encode_kernel_sm64huffPjPKjS1_S_S_S_S_S_)
        .other          _Z26vlc_encode_kernel_sm64huffPjPKjS1_S_S_S_S_S_,@"STO_CUDA_ENTRY STV_DEFAULT"
_Z26vlc_encode_kernel_sm64huffPjPKjS1_S_S_S_S_S_:
[----:B01----:R1:W0:-:S15]  /*0000*/  LDC R1, c[0x0][0x37c] ;  /* 0x0000df00ff017b82 */ /* 0x00321e0000000800 */
[----:B01----:R1:W0:-:S15]  /*0010*/  LDC.64 R52, c[0x0][0x358] ;  /* 0x0000d600ff347b82 */ /* 0x00321e0000000a00 */
[----:B01----:R-:W-:-:S15]  /*0020*/  MOV R2, RZ ;  /* 0x000000ff00027202 */ /* 0x003fde0000000f00 */
[----:B01----:R1:W0:-:S15]  /*0030*/  LDC.64 R2, c[0x0][R2+0x380] ;  /* 0x0000e00002027b82 */ /* 0x00321e0000000a00 */
[----:B01----:R-:W-:-:S15]  /*0040*/  MOV R6, R2 ;  /* 0x0000000200067202 */ /* 0x003fde0000000f00 */
[----:B01----:R-:W-:-:S15]  /*0050*/  MOV R7, R3 ;  /* 0x0000000300077202 */ /* 0x003fde0000000f00 */
[----:B01----:R-:W-:-:S15]  /*0060*/  MOV R6, R6 ;  /* 0x0000000600067202 */ /* 0x003fde0000000f00 */
[----:B01----:R-:W-:-:S15]  /*0070*/  MOV R7, R7 ;  /* 0x0000000700077202 */ /* 0x003fde0000000f00 */
[----:B01----:R-:W-:-:S15]  /*0080*/  MOV R2, 0x8 ;  /* 0x0000000800027802 */ /* 0x003fde0000000f00 */
        /* <DEDUP_REMOVED lines=68> */
.L_x_47:
[----:B01----:R1:W0:-:S15]  /*04d0*/  S2R R4, SR_CTAID.X ;  /* 0x0000000000047919 */ /* 0x00321e0000002500 */
[----:B01----:R-:W-:-:S15]  /*04e0*/  MOV R4, R4 ;  /* 0x0000000400047202 */ /* 0x003fde0000000f00 */
[----:B01----:R1:W0:-:S15]  /*04f0*/  LDC R5, c[0x0][0x360] ;  /* 0x0000d800ff057b82 */ /* 0x00321e0000000800 */
[----:B01----:R-:W-:-:S15]  /*0500*/  MOV R5, R5 ;  /* 0x0000000500057202 */ /* 0x003fde0000000f00 */
[----:B01----:R-:W-:-:S15]  /*0510*/  IMAD R4, R4, R5, RZ ;  /* 0x0000000504047224 */ /* 0x003fde00078e02ff */
[----:B01----:R1:W0:-:S15]  /*0520*/  S2R R5, SR_TID.X ;  /* 0x0000000000057919 */ /* 0x00321e0000002100 */
[----:B01----:R-:W-:-:S15]  /*0530*/  MOV R5, R5 ;  /* 0x0000000500057202 */ /* 0x003fde0000000f00 */
[----:B01----:R-:W-:-:S15]  /*0540*/  IADD3 R4, PT, PT, R4, R5, RZ ;  /* 0x0000000504047210 */ /* 0x003fde0007ffe0ff */
[----:B01----:R-:W-:-:S15]  /*0550*/  MOV R38, R4 ;  /* 0x0000000400267202 */ /* 0x003fde0000000f00 */
[----:B01----:R1:W0:-:S15]  /*0560*/  S2R R4, SR_TID.X ;  /* 0x0000000000047919 */ /* 0x00321e0000002100 */
[----:B01----:R-:W-:-:S15]  /*0570*/  MOV R4, R4 ;  /* 0x0000000400047202 */ /* 0x003fde0000000f00 */
[----:B01----:R-:W-:-:S15]  /*0580*/  MOV R4, R4 ;  /* 0x0000000400047202 */ /* 0x003fde0000000f00 */
[----:B01----:R-:W-:-:S15]  /*0590*/  MOV R39, R4 ;  /* 0x0000000400277202 */ /* 0x003fde0000000f00 */
[----:B01----:R-:W-:-:S15]  /*05a0*/  MOV R4, RZ ;  /* 0x000000ff00047202 */ /* 0x003fde0000000f00 */
[----:B01----:R-:W-:-:S15]  /*05b0*/  MOV R5, RZ ;  /* 0x000000ff00057202 */ /* 0x003fde0000000f00 */
[----:B01----:R-:W-:-:S15]  /*05c0*/  MOV R4, R4 ;  /* 0x0000000400047202 */ /* 0x003fde0000000f00 */
[----:B01----:R-:W-:-:S15]  /*05d0*/  MOV R5, R5 ;  /* 0x0000000500057202 */ /* 0x003fde0000000f00 */
[----:B01----:R-:W-:-:S15]  /*05e0*/  MOV R4, R4 ;  /* 0x0000000400047202 */ /* 0x003fde0000000f00 */
[----:B01----:R-:W-:-:S15]  /*05f0*/  MOV R5, R5 ;  /* 0x0000000500057202 */ /* 0x003fde0000000f00 */
[----:B01----:R-:W-:-:S15]  /*0600*/  MOV R4, R4 ;  /* 0x0000000400047202 */ /* 0x003fde0000000f00 */
[----:B01----:R-:W-:-:S15]  /*0610*/  MOV R5, R5 ;  /* 0x0000000500057202 */ /* 0x003fde0000000f00 */
.L_x_52:
[----:B01----:R-:W-:-:S15]  /*0620*/  MOV R12, RZ ;  /* 0x000000ff000c7202 */ /* 0x003fde0000000f00 */
[----:B01----:R-:W-:-:S15]  /*0630*/  MOV R12, R12 ;  /* 0x0000000c000c7202 */ /* 0x003fde0000000f00 */
[----:B01----:R-:W-:-:S15]  /*0640*/  MOV R12, R12 ;  /* 0x0000000c000c7202 */ /* 0x003fde0000000f00 */
.L_x_57:
[----:B01----:R-:W-:-:S15]  /*0650*/  MOV R13, 0x10 ;  /* 0x00000010000d7802 */ /* 0x003fde0000000f00 */
[----:B01----:R-:W-:-:S15]  /*0660*/  MOV R14, 0x400 ;  /* 0x00000400000e7802 */ /* 0x003fde0000000f00 */
[----:B01----:R-:W-:-:S15]  /*0670*/  IADD3 R13, PT, PT, R13, R14, RZ ;  /* 0x0000000e0d0d7210 */ /* 0x003fde0007ffe0ff */
[----:B01----:R1:W0:-:S15]  /*0680*/  S2R R14, SR_CgaCtaId ;  /* 0x00000000000e7919 */ /* 0x00321e0000008800 */
[----:B01----:R-:W-:-:S15]  /*0690*/  LEA R13, R14, R13, 0x18 ;  /* 0x0000000d0e0d7211 */ /* 0x003fde00078ec0ff */
[----:B01----:R-:W-:-:S15]  /*06a0*/  MOV R13, R13 ;  /* 0x0000000d000d7202 */ /* 0x003fde0000000f00 */
[----:B01----:R-:W-:-:S15]  /*06b0*/  MOV R13, R13 ;  /* 0x0000000d000d7202 */ /* 0x003fde0000000f00 */
[----:B01----:R-:W-:-:S15]  /*06c0*/  MOV R14, R13 ;  /* 0x0000000d000e7202 */ /* 0x003fde0000000f00 */
[----:B01----:R-:W-:-:S15]  /*06d0*/  MOV R15, RZ ;  /* 0x000000ff000f7202 */ /* 0x003fde0000000f00 */
[----:B01----:R-:W-:-:S15]  /*06e0*/  MOV R14, R14 ;  /* 0x0000000e000e7202 */ /* 0x003fde0000000f00 */
[----:B01----:R-:W-:-:S15]  /*06f0*/  MOV R15, R15 ;  /* 0x0000000f000f7202 */ /* 0x003fde0000000f00 */
[----:B01----:R1:W0:-:S15]  /*0700*/  S2R R13, SR_SWINHI ;  /* 0x00000000000d7919 */ /* 0x00321e0000002f00 */
        /* <DEDUP_REMOVED lines=12> */
[----:B01----:R-:W-:-:S15]  /*07d0*/  IADD3 R22, P0, PT, R18, 0x400, RZ ;  /* 0x0000040012167810 */ /* 0x003fde0007f1e0ff */
[----:B01----:R-:W-:-:S15]  /*07e0*/  IADD3.X R19, PT, PT, R17, RZ, RZ, P0, !PT ;  /* 0x000000ff11137210 */ /* 0x003fde00007fe4ff */
        /* <DEDUP_REMOVED lines=10> */
[----:B01----:R-:W-:-:S15]  /*0890*/  MOV R13, R39 ;  /* 0x00000027000d7202 */ /* 0x003fde0000000f00 */
[----:B01----:R-:W-:-:S15]  /*08a0*/  MOV R13, R13 ;  /* 0x0000000d000d7202 */ /* 0x003fde0000000f00 */
[----:B01----:R-:W-:-:S15]  /*08b0*/  MOV R14, RZ ;  /* 0x000000ff000e7202 */ /* 0x003fde0000000f00 */
[----:B01----:R-:W-:-:S15]  /*08c0*/  SHF.L.U64.HI R14, R13, 0x2, R14 ;  /* 0x000000020d0e7819 */ /* 0x003fde000001020e */
[----:B01----:R-:W-:-:S15]  /*08d0*/  SHF.L.U32 R13, R13, 0x2, RZ ;  /* 0x000000020d0d7819 */ /* 0x003fde00000006ff */
[----:B01----:R-:W-:-:S15]  /*08e0*/  IADD3 R10, P0, PT, R10, R13, RZ ;  /* 0x0000000d0a0a7210 */ /* 0x003fde0007f1e0ff */
[----:B01----:R-:W-:-:S15]  /*08f0*/  IADD3.X R11, PT, PT, R11, R14, RZ, P0, !PT ;  /* 0x0000000e0b0b7210 */ /* 0x003fde00007fe4ff */
[----:B01----:R-:W-:-:S15]  /*0900*/  MOV R10, R10 ;  /* 0x0000000a000a7202 */ /* 0x003fde0000000f00 */
[----:B01----:R-:W-:-:S15]  /*0910*/  MOV R11, R11 ;  /* 0x0000000b000b7202 */ /* 0x003fde0000000f00 */
[----:B01----:R-:W-:-:S15]  /*0920*/  MOV R10, R10 ;  /* 0x0000000a000a7202 */ /* 0x003fde0000000f00 */
[----:B01----:R-:W-:-:S15]  /*0930*/  MOV R11, R11 ;  /* 0x0000000b000b7202 */ /* 0x003fde0000000f00 */
[----:B01----:R-:W-:-:S15]  /*0940*/  R2UR UR4, R52 ;  /* 0x00000000340472ca */ /* 0x003fde00000e0000 */
[----:B01----:R-:W-:-:S15]  /*0950*/  R2UR UR5, R53 ;  /* 0x00000000350572ca */ /* 0x003fde00000e0000 */
[----:B01----:R1:W0:-:S15]  /*0960*/  LD.E R13, desc[UR4][R10.64] ;  /* 0x000000040a0d7980 */ /* 0x00321e000c101900 */
[----:B01----:R-:W-:-:S15]  /*0970*/  MOV R10, R39 ;  /* 0x00000027000a7202 */ /* 0x003fde0000000f00 */
[----:B01----:R-:W-:-:S15]  /*0980*/  MOV R10, R10 ;  /* 0x0000000a000a7202 */ /* 0x003fde0000000f00 */
[----:B01----:R-:W-:-:S15]  /*0990*/  MOV R11, RZ ;  /* 0x000000ff000b7202 */ /* 0x003fde0000000f00 */
[----:B01----:R-:W-:-:S15]  /*09a0*/  SHF.L.U64.HI R11, R10, 0x2, R11 ;  /* 0x000000020a0b7819 */ /* 0x003fde000001020b */
[----:B01----:R-:W-:-:S15]  /*09b0*/  SHF.L.U32 R10, R10, 0x2, RZ ;  /* 0x000000020a0a7819 */ /* 0x003fde00000006ff */
[----:B01----:R-:W-:-:S15]  /*09c0*/  MOV R14, R60 ;  /* 0x0000003c000e7202 */ /* 0x003fde0000000f00 */
[----:B01----:R-:W-:-:S15]  /*09d0*/  MOV R15, R61 ;  /* 0x0000003d000f7202 */ /* 0x003fde0000000f00 */
        /* <DEDUP_REMOVED lines=8> */
[----:B01----:R1:W-:-:S15]  /*0a60*/  ST.E desc[UR4][R10.64], R13 ;  /* 0x0000000d0a007985 */ /* 0x0033de000c101904 */
        /* <DEDUP_REMOVED lines=44> */
[----:B01----:R-:W-:-:S15]  /*0d30*/  WARPSYNC.ALL ;  /* 0x0000000000007948 */ /* 0x003fde0003800000 */
[----:B01----:R1:W-:-:S15]  /*0d40*/  BAR.SYNC.DEFER_BLOCKING 0x0 ;  /* 0x0000000000007b1d */ /* 0x0033de0000010000 */
.L_x_49:
[----:B01----:R-:W-:-:S15]  /*0d50*/  MOV R6, RZ ;  /* 0x000000ff00067202 */ /* 0x003fde0000000f00 */
[----:B01----:R-:W-:-:S15]  /*0d60*/  MOV R6, R6 ;  /* 0x0000000600067202 */ /* 0x003fde0000000f00 */
[----:B01----:R-:W-:-:S15]  /*0d70*/  MOV R6, R6 ;  /* 0x0000000600067202 */ /* 0x003fde0000000f00 */
.L_x_65:
        /* <DEDUP_REMOVED lines=8> */
.L_x_53:
[----:B01----:R-:W-:-:S15]  /*0e00*/  MOV R5, R12 ;  /* 0x0000000c00057202 */ /* 0x003fde0000000f00 */
[----:B01----:R-:W-:-:S15]  /*0e10*/  MOV R5, R5 ;  /* 0x0000000500057202 */ /* 0x003fde0000000f00 */
.L_x_58:
[----:B01----:R-:W-:-:S15]  /*0e20*/  MOV R37, R6 ;  /* 0x0000000600257202 */ /* 0x003fde0000000f00 */
[----:B01----:R-:W-:-:S15]  /*0e30*/  MOV R37, R37 ;  /* 0x0000002500257202 */ /* 0x003fde0000000f00 */
.L_x_10:
        /* <DEDUP_REMOVED lines=10> */
.L_x_54:
[----:B01----:R-:W-:-:S15]  /*0ee0*/  ISETP.LT.U32.AND P0, PT, R6, 0x4, PT ;  /* 0x000000040600780c */ /* 0x003fde0003f01070 */
[----:B01----:R-:W-:-:S15]  /*0ef0*/  PLOP3.LUT P0, PT, P0, PT, PT, 0x8, 0x80 ;  /* 0x000000000080781c */ /* 0x003fde000070e170 */
[----:B01----:R-:W-:-:S15]  /*0f00*/  @P0 BRA `(.L_x_8) ;  /* 0x0000000400200947 */ /* 0x003fde0003800000 */
[----:B01----:R-:W-:-:S15]  /*0f10*/  BRA `(.L_x_9) ;  /* 0x0000000000007947 */ /* 0x003fde0003800000 */
.L_x_9:
[----:B01----:R-:W-:-:S15]  /*0f20*/  MOV R4, 0x3 ;  /* 0x0000000300047802 */ /* 0x003fde0000000f00 */
[----:B01----:R-:W-:-:S15]  /*0f30*/  IADD3 R4, PT, PT, R4, -R6, RZ ;  /* 0x8000000604047210 */ /* 0x003fde0007ffe0ff */
[----:B01----:R-:W-:-:S15]  /*0f40*/  IMAD.SHL R4, R4, 0x8, RZ ;  /* 0x0000000804047824 */ /* 0x003fde00078e02ff */
[----:B01----:R-:W-:-:S15]  /*0f50*/  SHF.R.U32.HI R4, RZ, R4, R44 ;  /* 0x00000004ff047219 */ /* 0x003fde000001162c */
[----:B01----:R-:W-:-:S15]  /*0f60*/  MOV R4, R4 ;  /* 0x0000000400047202 */ /* 0x003fde0000000f00 */
[----:B01----:R-:W-:-:S15]  /*0f70*/  PRMT R45, R4, 0x7610, R45 ;  /* 0x00007610042d7816 */ /* 0x003fde000000002d */
[----:B01----:R-:W-:-:S15]  /*0f80*/  PRMT R4, R45, 0x7710, RZ ;  /* 0x000077102d047816 */ /* 0x003fde00000000ff */
[----:B01----:R-:W-:-:S15]  /*0f90*/  MOV R4, R4 ;  /* 0x0000000400047202 */ /* 0x003fde0000000f00 */
[----:B01----:R-:W-:-:S15]  /*0fa0*/  MOV R5, RZ ;  /* 0x000000ff00057202 */ /* 0x003fde0000000f00 */
[----:B01----:R-:W-:-:S15]  /*0fb0*/  LOP3.LUT R4, R4, 0xff, RZ, 0xc0, !PT ;  /* 0x000000ff04047812 */ /* 0x003fde00078ec0ff */
[----:B01----:R-:W-:-:S15]  /*0fc0*/  LOP3.LUT R5, R5, RZ, RZ, 0xc0, !PT ;  /* 0x000000ff05057212 */ /* 0x003fde00078ec0ff */
        /* <DEDUP_REMOVED lines=15> */
.L_x_68:
[----:B01----:R-:W-:-:S15]  /*10c0*/  PRMT R5, R45, 0x7710, RZ ;  /* 0x000077102d057816 */ /* 0x003fde00000000ff */
[----:B01----:R-:W-:-:S15]  /*10d0*/  MOV R5, R5 ;  /* 0x0000000500057202 */ /* 0x003fde0000000f00 */
[----:B01----:R-:W-:-:S15]  /*10e0*/  MOV R9, RZ ;  /* 0x000000ff00097202 */ /* 0x003fde0000000f00 */
[----:B01----:R-:W-:-:S15]  /*10f0*/  LOP3.LUT R8, R5, 0xff, RZ, 0xc0, !PT ;  /* 0x000000ff05087812 */ /* 0x003fde00078ec0ff */
[----:B01----:R-:W-:-:S15]  /*1100*/  LOP3.LUT R9, R9, RZ, RZ, 0xc0, !PT ;  /* 0x000000ff09097212 */ /* 0x003fde00078ec0ff */
        /* <DEDUP_REMOVED lines=11> */
[----:B01----:R-:W-:-:S15]  /*11c0*/  LOP3.LUT R5, R8, 0xff, RZ, 0xc0, !PT ;  /* 0x000000ff08057812 */ /* 0x003fde00078ec0ff */
[----:B01----:R-:W-:-:S15]  /*11d0*/  MOV R5, R5 ;  /* 0x0000000500057202 */ /* 0x003fde0000000f00 */
[----:B01----:R-:W-:-:S15]  /*11e0*/  MOV R7, RZ ;  /* 0x000000ff00077202 */ /* 0x003fde0000000f00 */
[----:B01----:R-:W-:-:S15]  /*11f0*/  SHF.L.U64.HI R7, R24, R5, R23 ;  /* 0x0000000518077219 */ /* 0x003fde0000010217 */
[----:B01----:R-:W-:-:S15]  /*1200*/  SHF.L.U32 R5, R24, R5, RZ ;  /* 0x0000000518057219 */ /* 0x003fde00000006ff */
[----:B01----:R-:W-:-:S15]  /*1210*/  MOV R4, R4 ;  /* 0x0000000400047202 */ /* 0x003fde0000000f00 */
[----:B01----:R-:W-:-:S15]  /*1220*/  MOV R9, R4 ;  /* 0x0000000400097202 */ /* 0x003fde0000000f00 */
[----:B01----:R-:W-:-:S15]  /*1230*/  MOV R10, RZ ;  /* 0x000000ff000a7202 */ /* 0x003fde0000000f00 */
[----:B01----:R-:W-:-:S15]  /*1240*/  LOP3.LUT R9, R5, R9, RZ, 0xfc, !PT ;  /* 0x0000000905097212 */ /* 0x003fde00078efcff */
[----:B01----:R-:W-:-:S15]  /*1250*/  LOP3.LUT R10, R7, R10, RZ, 0xfc, !PT ;  /* 0x0000000a070a7212 */ /* 0x003fde00078efcff */
[----:B01----:R-:W-:-:S15]  /*1260*/  MOV R8, R8 ;  /* 0x0000000800087202 */ /* 0x003fde0000000f00 */
[----:B01----:R-:W-:-:S15]  /*1270*/  MOV R9, R9 ;  /* 0x0000000900097202 */ /* 0x003fde0000000f00 */
[----:B01----:R-:W-:-:S15]  /*1280*/  MOV R10, R10 ;  /* 0x0000000a000a7202 */ /* 0x003fde0000000f00 */
.L_x_55:
[----:B01----:R-:W-:-:S15]  /*1290*/  LOP3.LUT R8, R8, 0xff, RZ, 0xc0, !PT ;  /* 0x000000ff08087812 */ /* 0x003fde00078ec0ff */
[----:B01----:R-:W-:-:S15]  /*12a0*/  IADD3 R8, PT, PT, R27, R8, RZ ;  /* 0x000000081b087210 */ /* 0x003fde0007ffe0ff */
[----:B01----:R-:W-:-:S15]  /*12b0*/  MOV R8, R8 ;  /* 0x0000000800087202 */ /* 0x003fde0000000f00 */
.L_x_59:
[----:B01----:R-:W-:-:S15]  /*12c0*/  IADD3 R5, PT, PT, R6, 0x1, RZ ;  /* 0x0000000106057810 */ /* 0x003fde0007ffe0ff */
[----:B01----:R-:W-:-:S15]  /*12d0*/  MOV R7, R5 ;  /* 0x0000000500077202 */ /* 0x003fde0000000f00 */
.L_x_66:
[----:B01----:R-:W-:-:S15]  /*12e0*/  MOV R54, R9 ;  /* 0x0000000900367202 */ /* 0x003fde0000000f00 */
[----:B01----:R-:W-:-:S15]  /*12f0*/  MOV R55, R10 ;  /* 0x0000000a00377202 */ /* 0x003fde0000000f00 */
[----:B01----:R-:W-:-:S15]  /*1300*/  MOV R54, R54 ;  /* 0x0000003600367202 */ /* 0x003fde0000000f00 */
[----:B01----:R-:W-:-:S15]  /*1310*/  MOV R55, R55 ;  /* 0x0000003700377202 */ /* 0x003fde0000000f00 */
[----:B01----:R-:W-:-:S15]  /*1320*/  MOV R54, R54 ;  /* 0x0000003600367202 */ /* 0x003fde0000000f00 */
[----:B01----:R-:W-:-:S15]  /*1330*/  MOV R55, R55 ;  /* 0x0000003700377202 */ /* 0x003fde0000000f00 */
.L_x_56:
[----:B01----:R-:W-:-:S15]  /*1340*/  MOV R5, R8 ;  /* 0x0000000800057202 */ /* 0x003fde0000000f00 */
[----:B01----:R-:W-:-:S15]  /*1350*/  MOV R5, R5 ;  /* 0x0000000500057202 */ /* 0x003fde0000000f00 */
.L_x_60:
[----:B01----:R-:W-:-:S15]  /*1360*/  MOV R37, R7 ;  /* 0x0000000700257202 */ /* 0x003fde0000000f00 */
[----:B01----:R-:W-:-:S15]  /*1370*/  MOV R37, R37 ;  /* 0x0000002500257202 */ /* 0x003fde0000000f00 */
.L_x_67:
[----:B01----:R-:W-:-:S15]  /*1380*/  BRA `(.L_x_10) ;  /* 0xfffffff800ac7947 */ /* 0x003fde000383ffff */
.L_x_8:
        /* <DEDUP_REMOVED lines=14> */
[----:B01----:R-:W-:-:S15]  /*1470*/  WARPSYNC.ALL ;  /* 0x0000000000007948 */ /* 0x003fde0003800000 */
[----:B01----:R1:W-:-:S15]  /*1480*/  BAR.SYNC.DEFER_BLOCKING 0x0 ;  /* 0x0000000000007b1d */ /* 0x0033de0000010000 */
[----:B01----:R-:W-:-:S15]  /*1490*/  MOV R6, 0x1 ;  /* 0x0000000100067802 */ /* 0x003fde0000000f00 */
[----:B01----:R-:W-:-:S15]  /*14a0*/  MOV R6, R6 ;  /* 0x0000000600067202 */ /* 0x003fde0000000f00 */
[----:B01----:R-:W-:-:S15]  /*14b0*/  MOV R6, R6 ;  /* 0x0000000600067202 */ /* 0x003fde0000000f00 */
.L_x_50:
[----:B01----:R1:W0:-:S15]  /*14c0*/  LDC R7, c[0x0][0x360] ;  /* 0x0000d800ff077b82 */ /* 0x00321e0000000800 */
[----:B01----:R-:W-:-:S15]  /*14d0*/  MOV R7, R7 ;  /* 0x0000000700077202 */ /* 0x003fde0000000f00 */
[----:B01----:R-:W-:-:S15]  /*14e0*/  SHF.R.U32.HI R7, RZ, 0x1, R7 ;  /* 0x00000001ff077819 */ /* 0x003fde0000011607 */
[----:B01----:R-:W-:-:S15]  /*14f0*/  MOV R7, R7 ;  /* 0x0000000700077202 */ /* 0x003fde0000000f00 */
.L_x_79:
[----:B01----:R-:W-:-:S15]  /*1500*/  MOV R6, R6 ;  /* 0x0000000600067202 */ /* 0x003fde0000000f00 */
[----:B01----:R-:W-:-:S15]  /*1510*/  MOV R10, R6 ;  /* 0x00000006000a7202 */ /* 0x003fde0000000f00 */
.L_x_72:
[----:B01----:R-:W-:-:S15]  /*1520*/  MOV R36, R7 ;  /* 0x0000000700247202 */ /* 0x003fde0000000f00 */
[----:B01----:R-:W-:-:S15]  /*1530*/  MOV R36, R36 ;  /* 0x0000002400247202 */ /* 0x003fde0000000f00 */
.L_x_16:
[----:B01----:R-:W-:-:S15]  /*1540*/  MOV R7, R36 ;  /* 0x0000002400077202 */ /* 0x003fde0000000f00 */
[----:B01----:R-:W-:-:S15]  /*1550*/  MOV R6, R10 ;  /* 0x0000000a00067202 */ /* 0x003fde0000000f00 */
[----:B01----:R-:W-:-:S15]  /*1560*/  MOV R7, R7 ;  /* 0x0000000700077202 */ /* 0x003fde0000000f00 */
[----:B01----:R-:W-:-:S15]  /*1570*/  MOV R6, R6 ;  /* 0x0000000600067202 */ /* 0x003fde0000000f00 */
.L_x_73:
[----:B01----:R-:W-:-:S15]  /*1580*/  ISETP.GT.U32.AND P0, PT, R7, RZ, PT ;  /* 0x000000ff0700720c */ /* 0x003fde0003f04070 */
[----:B01----:R-:W-:-:S15]  /*1590*/  PLOP3.LUT P0, PT, P0, PT, PT, 0x8, 0x80 ;  /* 0x000000000080781c */ /* 0x003fde000070e170 */
[----:B01----:R-:W-:-:S15]  /*15a0*/  @P0 BRA `(.L_x_11) ;  /* 0x0000000400180947 */ /* 0x003fde0003800000 */
[----:B01----:R-:W-:-:S15]  /*15b0*/  BRA `(.L_x_12) ;  /* 0x0000000000007947 */ /* 0x003fde0003800000 */
.L_x_12:
[----:B01----:R-:W-:-:S15]  /*15c0*/  WARPSYNC.ALL ;  /* 0x0000000000007948 */ /* 0x003fde0003800000 */
[----:B01----:R1:W-:-:S15]  /*15d0*/  BAR.SYNC.DEFER_BLOCKING 0x0 ;  /* 0x0000000000007b1d */ /* 0x0033de0000010000 */
[----:B01----:R-:W-:-:S15]  /*15e0*/  ISETP.LT.U32.AND P0, PT, R39, R7, PT ;  /* 0x000000072700720c */ /* 0x003fde0003f01070 */
[----:B01----:R-:W-:-:S15]  /*15f0*/  PLOP3.LUT P0, PT, P0, PT, PT, 0x8, 0x80 ;  /* 0x000000000080781c */ /* 0x003fde000070e170 */
[----:B01----:R-:W-:-:S15]  /*1600*/  BSSY.RECONVERGENT B0, `(.L_x_13) ;  /* 0x0000037000007945 */ /* 0x003fde0003800200 */
[----:B01----:R-:W-:-:S15]  /*1610*/  @P0 BRA `(.L_x_14) ;  /* 0x0000000000d40947 */ /* 0x003fde0003800000 */
[----:B01----:R-:W-:-:S15]  /*1620*/  BRA `(.L_x_15) ;  /* 0x0000000000007947 */ /* 0x003fde0003800000 */
.L_x_15:
[----:B01----:R-:W-:-:S15]  /*1630*/  IMAD.SHL R8, R39, 0x2, RZ ;  /* 0x0000000227087824 */ /* 0x003fde00078e02ff */
[----:B01----:R-:W-:-:S15]  /*1640*/  IADD3 R8, PT, PT, R8, 0x1, RZ ;  /* 0x0000000108087810 */ /* 0x003fde0007ffe0ff */
[----:B01----:R-:W-:-:S15]  /*1650*/  IMAD R8, R6, R8, RZ ;  /* 0x0000000806087224 */ /* 0x003fde00078e02ff */
[----:B01----:R-:W-:-:S15]  /*1660*/  IADD3 R8, PT, PT, R8, -0x1, RZ ;  /* 0xffffffff08087810 */ /* 0x003fde0007ffe0ff */
[----:B01----:R-:W-:-:S15]  /*1670*/  MOV R8, R8 ;  /* 0x0000000800087202 */ /* 0x003fde0000000f00 */
[----:B01----:R-:W-:-:S15]  /*1680*/  MOV R8, R8 ;  /* 0x0000000800087202 */ /* 0x003fde0000000f00 */
[----:B01----:R-:W-:-:S15]  /*1690*/  IMAD.SHL R9, R39, 0x2, RZ ;  /* 0x0000000227097824 */ /* 0x003fde00078e02ff */
[----:B01----:R-:W-:-:S15]  /*16a0*/  IADD3 R9, PT, PT, R9, 0x2, RZ ;  /* 0x0000000209097810 */ /* 0x003fde0007ffe0ff */
[----:B01----:R-:W-:-:S15]  /*16b0*/  IMAD R9, R6, R9, RZ ;  /* 0x0000000906097224 */ /* 0x003fde00078e02ff */
[----:B01----:R-:W-:-:S15]  /*16c0*/  IADD3 R9, PT, PT, R9, -0x1, RZ ;  /* 0xffffffff09097810 */ /* 0x003fde0007ffe0ff */
[----:B01----:R-:W-:-:S15]  /*16d0*/  MOV R9, R9 ;  /* 0x0000000900097202 */ /* 0x003fde0000000f00 */
[----:B01----:R-:W-:-:S15]  /*16e0*/  MOV R9, R9 ;  /* 0x0000000900097202 */ /* 0x003fde0000000f00 */
        /* <DEDUP_REMOVED lines=32> */
[----:B01----:R-:W-:-:S15]  /*18f0*/  IADD3 R12, PT, PT, R10, R12, RZ ;  /* 0x0000000c0a0c7210 */ /* 0x003fde0007ffe0ff */
[----:B01----:R-:W-:-:S15]  /*1900*/  MOV R10, R13 ;  /* 0x0000000d000a7202 */ /* 0x003fde0000000f00 */
[----:B01----:R-:W-:-:S15]  /*1910*/  MOV R11, R14 ;  /* 0x0000000e000b7202 */ /* 0x003fde0000000f00 */
[----:B01----:R-:W-:-:S15]  /*1920*/  MOV R10, R10 ;  /* 0x0000000a000a7202 */ /* 0x003fde0000000f00 */
[----:B01----:R-:W-:-:S15]  /*1930*/  MOV R11, R11 ;  /* 0x0000000b000b7202 */ /* 0x003fde0000000f00 */
[----:B01----:R-:W-:-:S15]  /*1940*/  R2UR UR4, R52 ;  /* 0x00000000340472ca */ /* 0x003fde00000e0000 */
[----:B01----:R-:W-:-:S15]  /*1950*/  R2UR UR5, R53 ;  /* 0x00000000350572ca */ /* 0x003fde00000e0000 */
[----:B01----:R1:W-:-:S15]  /*1960*/  ST.E desc[UR4][R10.64], R12 ;  /* 0x0000000c0a007985 */ /* 0x0033de000c101904 */
.L_x_14:
[----:B01----:R-:W-:-:S15]  /*1970*/  BSYNC.RECONVERGENT B0 ;  /* 0x0000000000007941 */ /* 0x003fde0003800200 */
.L_x_13:
[----:B01----:R-:W-:-:S15]  /*1980*/  IMAD.SHL R8, R6, 0x2, RZ ;  /* 0x0000000206087824 */ /* 0x003fde00078e02ff */
[----:B01----:R-:W-:-:S15]  /*1990*/  MOV R8, R8 ;  /* 0x0000000800087202 */ /* 0x003fde0000000f00 */
.L_x_51:
[----:B01----:R-:W-:-:S15]  /*19a0*/  SHF.R.U32.HI R6, RZ, 0x1, R7 ;  /* 0x00000001ff067819 */ /* 0x003fde0000011607 */
[----:B01----:R-:W-:-:S15]  /*19b0*/  MOV R6, R6 ;  /* 0x0000000600067202 */ /* 0x003fde0000000f00 */
.L_x_80:
[----:B01----:R-:W-:-:S15]  /*19c0*/  MOV R10, R8 ;  /* 0x00000008000a7202 */ /* 0x003fde0000000f00 */
[----:B01----:R-:W-:-:S15]  /*19d0*/  MOV R10, R10 ;  /* 0x0000000a000a7202 */ /* 0x003fde0000000f00 */
.L_x_74:
[----:B01----:R-:W-:-:S15]  /*19e0*/  MOV R36, R6 ;  /* 0x0000000600247202 */ /* 0x003fde0000000f00 */
[----:B01----:R-:W-:-:S15]  /*19f0*/  MOV R36, R36 ;  /* 0x0000002400247202 */ /* 0x003fde0000000f00 */
.L_x_81:
[----:B01----:R-:W-:-:S15]  /*1a00*/  BRA `(.L_x_16) ;  /* 0xfffffff800cc7947 */ /* 0x003fde000383ffff */
.L_x_11:
[----:B01----:R-:W-:-:S15]  /*1a10*/  ISETP.EQ.AND P0, PT, R39, RZ, PT ;  /* 0x000000ff2700720c */ /* 0x003fde0003f02270 */
[----:B01----:R-:W-:-:S15]  /*1a20*/  PLOP3.LUT P0, PT, P0, PT, PT, 0x8, 0x80 ;  /* 0x000000000080781c */ /* 0x003fde000070e170 */
[----:B01----:R-:W-:-:S15]  /*1a30*/  BSSY.RECONVERGENT B0, `(.L_x_17) ;  /* 0x0000015000007945 */ /* 0x003fde0003800200 */
[----:B01----:R-:W-:-:S15]  /*1a40*/  @P0 BRA `(.L_x_18) ;  /* 0x00000000004c0947 */ /* 0x003fde0003800000 */
[----:B01----:R-:W-:-:S15]  /*1a50*/  BRA `(.L_x_19) ;  /* 0x0000000000007947 */ /* 0x003fde0003800000 */
.L_x_19:
[----:B01----:R1:W0:-:S15]  /*1a60*/  LDC R7, c[0x0][0x360] ;  /* 0x0000d800ff077b82 */ /* 0x00321e0000000800 */
[----:B01----:R-:W-:-:S15]  /*1a70*/  MOV R7, R7 ;  /* 0x0000000700077202 */ /* 0x003fde0000000f00 */
[----:B01----:R-:W-:-:S15]  /*1a80*/  IADD3 R7, PT, PT, R7, -0x1, RZ ;  /* 0xffffffff07077810 */ /* 0x003fde0007ffe0ff */
[----:B01----:R-:W-:-:S15]  /*1a90*/  MOV R7, R7 ;  /* 0x0000000700077202 */ /* 0x003fde0000000f00 */
[----:B01----:R-:W-:-:S15]  /*1aa0*/  MOV R7, R7 ;  /* 0x0000000700077202 */ /* 0x003fde0000000f00 */
[----:B01----:R-:W-:-:S15]  /*1ab0*/  MOV R9, RZ ;  /* 0x000000ff00097202 */ /* 0x003fde0000000f00 */
[----:B01----:R-:W-:-:S15]  /*1ac0*/  SHF.L.U64.HI R9, R7, 0x2, R9 ;  /* 0x0000000207097819 */ /* 0x003fde0000010209 */
[----:B01----:R-:W-:-:S15]  /*1ad0*/  SHF.L.U32 R8, R7, 0x2, RZ ;  /* 0x0000000207087819 */ /* 0x003fde00000006ff */
[----:B01----:R-:W-:-:S15]  /*1ae0*/  IADD3 R8, P0, PT, R18, R8, RZ ;  /* 0x0000000812087210 */ /* 0x003fde0007f1e0ff */
[----:B01----:R-:W-:-:S15]  /*1af0*/  IADD3.X R9, PT, PT, R17, R9, RZ, P0, !PT ;  /* 0x0000000911097210 */ /* 0x003fde00007fe4ff */
[----:B01----:R-:W-:-:S15]  /*1b00*/  MOV R7, RZ ;  /* 0x000000ff00077202 */ /* 0x003fde0000000f00 */
[----:B01----:R-:W-:-:S15]  /*1b10*/  MOV R8, R8 ;  /* 0x0000000800087202 */ /* 0x003fde0000000f00 */
[----:B01----:R-:W-:-:S15]  /*1b20*/  MOV R9, R9 ;  /* 0x0000000900097202 */ /* 0x003fde0000000f00 */
[----:B01----:R-:W-:-:S15]  /*1b30*/  MOV R8, R8 ;  /* 0x0000000800087202 */ /* 0x003fde0000000f00 */
[----:B01----:R-:W-:-:S15]  /*1b40*/  MOV R9, R9 ;  /* 0x0000000900097202 */ /* 0x003fde0000000f00 */
[----:B01----:R-:W-:-:S15]  /*1b50*/  R2UR UR4, R52 ;  /* 0x00000000340472ca */ /* 0x003fde00000e0000 */
[----:B01----:R-:W-:-:S15]  /*1b60*/  R2UR UR5, R53 ;  /* 0x00000000350572ca */ /* 0x003fde00000e0000 */
[----:B01----:R1:W-:-:S15]  /*1b70*/  ST.E desc[UR4][R8.64], R7 ;  /* 0x0000000708007985 */ /* 0x0033de000c101904 */
.L_x_18:
[----:B01----:R-:W-:-:S15]  /*1b80*/  BSYNC.RECONVERGENT B0 ;  /* 0x0000000000007941 */ /* 0x003fde0003800200 */
.L_x_17:
[----:B01----:R-:W-:-:S15]  /*1b90*/  MOV R7, 0x1 ;  /* 0x0000000100077802 */ /* 0x003fde0000000f00 */
[----:B01----:R-:W-:-:S15]  /*1ba0*/  MOV R7, R7 ;  /* 0x0000000700077202 */ /* 0x003fde0000000f00 */
[----:B01----:R-:W-:-:S15]  /*1bb0*/  MOV R7, R7 ;  /* 0x0000000700077202 */ /* 0x003fde0000000f00 */
.L_x_82:
[----:B01----:R-:W-:-:S15]  /*1bc0*/  MOV R6, R6 ;  /* 0x0000000600067202 */ /* 0x003fde0000000f00 */
[----:B01----:R-:W-:-:S15]  /*1bd0*/  MOV R31, R6 ;  /* 0x00000006001f7202 */ /* 0x003fde0000000f00 */
.L_x_75:
[----:B01----:R-:W-:-:S15]  /*1be0*/  MOV R30, R7 ;  /* 0x00000007001e7202 */ /* 0x003fde0000000f00 */
[----:B01----:R-:W-:-:S15]  /*1bf0*/  MOV R30, R30 ;  /* 0x0000001e001e7202 */ /* 0x003fde0000000f00 */
.L_x_25:
[----:B01----:R-:W-:-:S15]  /*1c00*/  MOV R6, R30 ;  /* 0x0000001e00067202 */ /* 0x003fde0000000f00 */
[----:B01----:R-:W-:-:S15]  /*1c10*/  MOV R7, R31 ;  /* 0x0000001f00077202 */ /* 0x003fde0000000f00 */
[----:B01----:R-:W-:-:S15]  /*1c20*/  MOV R6, R6 ;  /* 0x0000000600067202 */ /* 0x003fde0000000f00 */
[----:B01----:R-:W-:-:S15]  /*1c30*/  MOV R8, R7 ;  /* 0x0000000700087202 */ /* 0x003fde0000000f00 */
.L_x_76:
[----:B01----:R1:W0:-:S15]  /*1c40*/  LDC R7, c[0x0][0x360] ;  /* 0x0000d800ff077b82 */ /* 0x00321e0000000800 */
[----:B01----:R-:W-:-:S15]  /*1c50*/  MOV R7, R7 ;  /* 0x0000000700077202 */ /* 0x003fde0000000f00 */
[----:B01----:R-:W-:-:S15]  /*1c60*/  ISETP.LT.U32.AND P0, PT, R6, R7, PT ;  /* 0x000000070600720c */ /* 0x003fde0003f01070 */
[----:B01----:R-:W-:-:S15]  /*1c70*/  PLOP3.LUT P0, PT, P0, PT, PT, 0x8, 0x80 ;  /* 0x000000000080781c */ /* 0x003fde000070e170 */
[----:B01----:R-:W-:-:S15]  /*1c80*/  @P0 BRA `(.L_x_20) ;  /* 0x0000000400a00947 */ /* 0x003fde0003800000 */
[----:B01----:R-:W-:-:S15]  /*1c90*/  BRA `(.L_x_21) ;  /* 0x0000000000007947 */ /* 0x003fde0003800000 */
.L_x_21:
[----:B01----:R-:W-:-:S15]  /*1ca0*/  SHF.R.U32.HI R7, RZ, 0x1, R8 ;  /* 0x00000001ff077819 */ /* 0x003fde0000011608 */
[----:B01----:R-:W-:-:S15]  /*1cb0*/  MOV R7, R7 ;  /* 0x0000000700077202 */ /* 0x003fde0000000f00 */
.L_x_77:
[----:B01----:R-:W-:-:S15]  /*1cc0*/  WARPSYNC.ALL ;  /* 0x0000000000007948 */ /* 0x003fde0003800000 */
[----:B01----:R1:W-:-:S15]  /*1cd0*/  BAR.SYNC.DEFER_BLOCKING 0x0 ;  /* 0x0000000000007b1d */ /* 0x0033de0000010000 */
[----:B01----:R-:W-:-:S15]  /*1ce0*/  ISETP.LT.U32.AND P0, PT, R39, R6, PT ;  /* 0x000000062700720c */ /* 0x003fde0003f01070 */
[----:B01----:R-:W-:-:S15]  /*1cf0*/  PLOP3.LUT P0, PT, P0, PT, PT, 0x8, 0x80 ;  /* 0x000000000080781c */ /* 0x003fde000070e170 */
[----:B01----:R-:W-:-:S15]  /*1d00*/  BSSY.RECONVERGENT B0, `(.L_x_22) ;  /* 0x0000059000007945 */ /* 0x003fde0003800200 */
[----:B01----:R-:W-:-:S15]  /*1d10*/  @P0 BRA `(.L_x_23) ;  /* 0x00000004005c0947 */ /* 0x003fde0003800000 */
[----:B01----:R-:W-:-:S15]  /*1d20*/  BRA `(.L_x_24) ;  /* 0x0000000000007947 */ /* 0x003fde0003800000 */
.L_x_24:
        /* <DEDUP_REMOVED lines=86> */
.L_x_23:
[----:B01----:R-:W-:-:S15]  /*2290*/  BSYNC.RECONVERGENT B0 ;  /* 0x0000000000007941 */ /* 0x003fde0003800200 */
.L_x_22:
[----:B01----:R-:W-:-:S15]  /*22a0*/  IMAD.SHL R8, R6, 0x2, RZ ;  /* 0x0000000206087824 */ /* 0x003fde00078e02ff */
[----:B01----:R-:W-:-:S15]  /*22b0*/  MOV R8, R8 ;  /* 0x0000000800087202 */ /* 0x003fde0000000f00 */
.L_x_83:
[----:B01----:R-:W-:-:S15]  /*22c0*/  MOV R31, R7 ;  /* 0x00000007001f7202 */ /* 0x003fde0000000f00 */
[----:B01----:R-:W-:-:S15]  /*22d0*/  MOV R31, R31 ;  /* 0x0000001f001f7202 */ /* 0x003fde0000000f00 */
.L_x_78:
[----:B01----:R-:W-:-:S15]  /*22e0*/  MOV R30, R8 ;  /* 0x00000008001e7202 */ /* 0x003fde0000000f00 */
[----:B01----:R-:W-:-:S15]  /*22f0*/  MOV R30, R30 ;  /* 0x0000001e001e7202 */ /* 0x003fde0000000f00 */
.L_x_84:
[----:B01----:R-:W-:-:S15]  /*2300*/  BRA `(.L_x_25) ;  /* 0xfffffff8003c7947 */ /* 0x003fde000383ffff */
.L_x_20:
[----:B01----:R-:W-:-:S15]  /*2310*/  WARPSYNC.ALL ;  /* 0x0000000000007948 */ /* 0x003fde0003800000 */
[----:B01----:R1:W-:-:S15]  /*2320*/  BAR.SYNC.DEFER_BLOCKING 0x0 ;  /* 0x0000000000007b1d */ /* 0x0033de0000010000 */
[----:B01----:R1:W0:-:S15]  /*2330*/  LDC R6, c[0x0][0x360] ;  /* 0x0000d800ff067b82 */ /* 0x00321e0000000800 */
[----:B01----:R-:W-:-:S15]  /*2340*/  MOV R6, R6 ;  /* 0x0000000600067202 */ /* 0x003fde0000000f00 */
[----:B01----:R-:W-:-:S15]  /*2350*/  IADD3 R6, PT, PT, R6, -0x1, RZ ;  /* 0xffffffff06067810 */ /* 0x003fde0007ffe0ff */
[----:B01----:R-:W-:-:S15]  /*2360*/  ISETP.EQ.AND P0, PT, R39, R6, PT ;  /* 0x000000062700720c */ /* 0x003fde0003f02270 */
[----:B01----:R-:W-:-:S15]  /*2370*/  PLOP3.LUT P0, PT, P0, PT, PT, 0x8, 0x80 ;  /* 0x000000000080781c */ /* 0x003fde000070e170 */
[----:B01----:R-:W-:-:S15]  /*2380*/  BSSY.RECONVERGENT B0, `(.L_x_26) ;  /* 0x000006c000007945 */ /* 0x003fde0003800200 */
[----:B01----:R-:W-:-:S15]  /*2390*/  @P0 BRA `(.L_x_27) ;  /* 0x0000000400a80947 */ /* 0x003fde0003800000 */
[----:B01----:R-:W-:-:S15]  /*23a0*/  BRA `(.L_x_28) ;  /* 0x0000000000007947 */ /* 0x003fde0003800000 */
.L_x_28:
        /* <DEDUP_REMOVED lines=15> */
[----:B01----:R1:W0:-:S15]  /*24a0*/  S2R R6, SR_CTAID.X ;  /* 0x0000000000067919 */ /* 0x00321e0000002500 */
        /* <DEDUP_REMOVED lines=31> */
[----:B01----:R-:W-:-:S15]  /*26a0*/  MOV R0, 0x20 ;  /* 0x0000002000007802 */ /* 0x003fde0000000f00 */
[----:B01----:R-:W-:-:S15]  /*26b0*/  MOV R6, R6 ;  /* 0x0000000600067202 */ /* 0x003fde0000000f00 */
[----:B01----:R-:W-:-:S15]  /*26c0*/  MOV R0, R0 ;  /* 0x0000000000007202 */ /* 0x003fde0000000f00 */
[----:B01----:R-:W-:-:S15]  /*26d0*/  MOV R6, R6 ;  /* 0x0000000600067202 */ /* 0x003fde0000000f00 */
[----:B01----:R-:W-:-:S15]  /*26e0*/  MOV R0, R0 ;  /* 0x0000000000007202 */ /* 0x003fde0000000f00 */
[----:B01----:R-:W-:-:S15]  /*26f0*/  MOV R6, R6 ;  /* 0x0000000600067202 */ /* 0x003fde0000000f00 */
[----:B01----:R-:W-:-:S15]  /*2700*/  MOV R0, R0 ;  /* 0x0000000000007202 */ /* 0x003fde0000000f00 */
[----:B01----:R1:W0:-:S15]  /*2710*/  I2F.U32.RP R3, R0 ;  /* 0x0000000000037306 */ /* 0x00321e0000209000 */
[----:B01----:R1:W0:-:S15]  /*2720*/  MUFU.RCP R3, R3 ;  /* 0x0000000300037308 */ /* 0x00321e0000001000 */
[----:B01----:R-:W-:-:S15]  /*2730*/  MOV R3, R3 ;  /* 0x0000000300037202 */ /* 0x003fde0000000f00 */
[----:B01----:R-:W-:-:S15]  /*2740*/  IADD3 R3, PT, PT, R3, 0xffffffe, RZ ;  /* 0x0ffffffe03037810 */ /* 0x003fde0007ffe0ff */
[----:B01----:R-:W-:-:S15]  /*2750*/  MOV R3, R3 ;  /* 0x0000000300037202 */ /* 0x003fde0000000f00 */
[----:B01----:R1:W0:-:S15]  /*2760*/  F2I.FTZ.U32.TRUNC.NTZ R3, R3 ;  /* 0x0000000300037305 */ /* 0x00321e000021f000 */
[----:B01----:R-:W-:-:S15]  /*2770*/  IMAD.U32 R7, R3, R0, RZ ;  /* 0x0000000003077224 */ /* 0x003fde00078e00ff */
[----:B01----:R-:W-:-:S15]  /*2780*/  IADD3 R7, PT, PT, RZ, -R7, RZ ;  /* 0x80000007ff077210 */ /* 0x003fde0007ffe0ff */
[----:B01----:R-:W-:-:S15]  /*2790*/  MOV R7, R7 ;  /* 0x0000000700077202 */ /* 0x003fde0000000f00 */
[----:B01----:R-:W-:-:S15]  /*27a0*/  IMAD.HI.U32 R7, R3, R7, RZ ;  /* 0x0000000703077227 */ /* 0x003fde00078e00ff */
[----:B01----:R-:W-:-:S15]  /*27b0*/  IADD3 R7, PT, PT, R3, R7, RZ ;  /* 0x0000000703077210 */ /* 0x003fde0007ffe0ff */
[----:B01----:R-:W-:-:S15]  /*27c0*/  IMAD.HI.U32 R7, R7, R6, RZ ;  /* 0x0000000607077227 */ /* 0x003fde00078e00ff */
[----:B01----:R-:W-:-:S15]  /*27d0*/  IMAD.U32 R3, R7, R0, RZ ;  /* 0x0000000007037224 */ /* 0x003fde00078e00ff */
[----:B01----:R-:W-:-:S15]  /*27e0*/  IADD3 R8, PT, PT, R7, 0x1, RZ ;  /* 0x0000000107087810 */ /* 0x003fde0007ffe0ff */
[----:B01----:R-:W-:-:S15]  /*27f0*/  IADD3 R3, PT, PT, R6, -R3, RZ ;  /* 0x8000000306037210 */ /* 0x003fde0007ffe0ff */
[----:B01----:R-:W-:-:S15]  /*2800*/  ISETP.GE.U32.AND P0, PT, R3, R0, PT ;  /* 0x000000000300720c */ /* 0x003fde0003f06070 */
[----:B01----:R-:W-:-:S15]  /*2810*/  SEL R8, R8, R7, P0 ;  /* 0x0000000708087207 */ /* 0x003fde0000000000 */
[----:B01----:R-:W-:-:S15]  /*2820*/  IADD3 R6, PT, PT, R8, 0x1, RZ ;  /* 0x0000000108067810 */ /* 0x003fde0007ffe0ff */
[----:B01----:R-:W-:-:S15]  /*2830*/  IADD3 R7, PT, PT, R3, -R0, RZ ;  /* 0x8000000003077210 */ /* 0x003fde0007ffe0ff */
[----:B01----:R-:W-:-:S15]  /*2840*/  SEL R7, R7, R3, P0 ;  /* 0x0000000307077207 */ /* 0x003fde0000000000 */
[----:B01----:R-:W-:-:S15]  /*2850*/  ISETP.GE.U32.AND P0, PT, R7, R0, PT ;  /* 0x000000000700720c */ /* 0x003fde0003f06070 */
[----:B01----:R-:W-:-:S15]  /*2860*/  SEL R6, R6, R8, P0 ;  /* 0x0000000806067207 */ /* 0x003fde0000000000 */
[----:B01----:R-:W-:-:S15]  /*2870*/  MOV R3, RZ ;  /* 0x000000ff00037202 */ /* 0x003fde0000000f00 */
[----:B01----:R-:W-:-:S15]  /*2880*/  ISETP.NE.U32.AND P0, PT, R0, R3, PT ;  /* 0x000000030000720c */ /* 0x003fde0003f05070 */
[----:B01----:R-:W-:-:S15]  /*2890*/  LOP3.LUT R0, RZ, R0, RZ, 0x33, !PT ;  /* 0x00000000ff007212 */ /* 0x003fde00078e33ff */
[----:B01----:R-:W-:-:S15]  /*28a0*/  PLOP3.LUT P0, PT, P0, PT, PT, 0x8, 0x80 ;  /* 0x000000000080781c */ /* 0x003fde000070e170 */
[----:B01----:R-:W-:-:S15]  /*28b0*/  SEL R0, R0, R6, P0 ;  /* 0x0000000600007207 */ /* 0x003fde0000000000 */
[----:B01----:R-:W-:-:S15]  /*28c0*/  MOV R0, R0 ;  /* 0x0000000000007202 */ /* 0x003fde0000000f00 */
[----:B01----:R-:W-:-:S15]  /*28d0*/  MOV R0, R0 ;  /* 0x0000000000007202 */ /* 0x003fde0000000f00 */
[----:B01----:R-:W-:-:S15]  /*28e0*/  MOV R0, R0 ;  /* 0x0000000000007202 */ /* 0x003fde0000000f00 */
        /* <DEDUP_REMOVED lines=18> */
[----:B01----:R-:W-:-:S15]  /*2a10*/  R2UR UR4, R52 ;  /* 0x00000000340472ca */ /* 0x003fde00000e0000 */
[----:B01----:R-:W-:-:S15]  /*2a20*/  R2UR UR5, R53 ;  /* 0x00000000350572ca */ /* 0x003fde00000e0000 */
[----:B01----:R1:W-:-:S15]  /*2a30*/  ST.E desc[UR4][R6.64], R0 ;  /* 0x0000000006007985 */ /* 0x0033de000c101904 */
.L_x_27:
[----:B01----:R-:W-:-:S15]  /*2a40*/  BSYNC.RECONVERGENT B0 ;  /* 0x0000000000007941 */ /* 0x003fde0003800200 */
.L_x_26:
        /* <DEDUP_REMOVED lines=88> */
[----:B01----:R-:W-:-:S15]  /*2fd0*/  IADD3 R7, PT, PT, R6, -R7, RZ ;  /* 0x8000000706077210 */ /* 0x003fde0007ffe0ff */
[----:B01----:R-:W-:-:S15]  /*2fe0*/  ISETP.GE.U32.AND P0, PT, R7, R0, PT ;  /* 0x000000000700720c */ /* 0x003fde0003f06070 */
[----:B01----:R-:W-:-:S15]  /*2ff0*/  IADD3 R3, PT, PT, R7, -R0, RZ ;  /* 0x8000000007037210 */ /* 0x003fde0007ffe0ff */
[----:B01----:R-:W-:-:S15]  /*3000*/  SEL R3, R3, R7, P0 ;  /* 0x0000000703037207 */ /* 0x003fde0000000000 */
[----:B01----:R-:W-:-:S15]  /*3010*/  IADD3 R6, PT, PT, R3, -R0, RZ ;  /* 0x8000000003067210 */ /* 0x003fde0007ffe0ff */
        /* <DEDUP_REMOVED lines=29> */
[----:B01----:R-:W-:-:S15]  /*31f0*/  IADD3 R0, PT, PT, R0, -R47, RZ ;  /* 0x8000002f00007210 */ /* 0x003fde0007ffe0ff */
[----:B01----:R-:W-:-:S15]  /*3200*/  ISETP.GT.U32.AND P0, PT, R27, R0, PT ;  /* 0x000000001b00720c */ /* 0x003fde0003f04070 */
[----:B01----:R-:W-:-:S15]  /*3210*/  PLOP3.LUT P0, PT, P0, PT, PT, 0x8, 0x80 ;  /* 0x000000000080781c */ /* 0x003fde000070e170 */
[----:B01----:R-:W-:-:S15]  /*3220*/  BSSY.RECONVERGENT B0, `(.L_x_29) ;  /* 0x000000a000007945 */ /* 0x003fde0003800200 */
[----:B01----:R-:W-:-:S15]  /*3230*/  @P0 BRA `(.L_x_30) ;  /* 0x0000000000180947 */ /* 0x003fde0003800000 */
[----:B01----:R-:W-:-:S15]  /*3240*/  BRA `(.L_x_31) ;  /* 0x0000000000007947 */ /* 0x003fde0003800000 */
.L_x_31:
[----:B01----:R-:W-:-:S15]  /*3250*/  MOV R0, 0x20 ;  /* 0x0000002000007802 */ /* 0x003fde0000000f00 */
[----:B01----:R-:W-:-:S15]  /*3260*/  IADD3 R0, PT, PT, R0, -R47, RZ ;  /* 0x8000002f00007210 */ /* 0x003fde0007ffe0ff */
[----:B01----:R-:W-:-:S15]  /*3270*/  MOV R0, R0 ;  /* 0x0000000000007202 */ /* 0x003fde0000000f00 */
[----:B01----:R-:W-:-:S15]  /*3280*/  MOV R26, R0 ;  /* 0x00000000001a7202 */ /* 0x003fde0000000f00 */
[----:B01----:R-:W-:-:S15]  /*3290*/  BRA `(.L_x_32) ;  /* 0x0000000000087947 */ /* 0x003fde0003800000 */
.L_x_30:
[----:B01----:R-:W-:-:S15]  /*32a0*/  MOV R26, R27 ;  /* 0x0000001b001a7202 */ /* 0x003fde0000000f00 */
[----:B01----:R-:W-:-:S15]  /*32b0*/  MOV R26, R26 ;  /* 0x0000001a001a7202 */ /* 0x003fde0000000f00 */
.L_x_32:
[----:B01----:R-:W-:-:S15]  /*32c0*/  BSYNC.RECONVERGENT B0 ;  /* 0x0000000000007941 */ /* 0x003fde0003800200 */
.L_x_29:
[----:B01----:R-:W-:-:S15]  /*32d0*/  MOV R25, R26 ;  /* 0x0000001a00197202 */ /* 0x003fde0000000f00 */
[----:B01----:R-:W-:-:S15]  /*32e0*/  MOV R25, R25 ;  /* 0x0000001900197202 */ /* 0x003fde0000000f00 */
.L_x_85:
[----:B01----:R-:W-:-:S15]  /*32f0*/  IADD3 R0, PT, PT, R27, -R25, RZ ;  /* 0x800000191b007210 */ /* 0x003fde0007ffe0ff */
[----:B01----:R-:W-:-:S15]  /*3300*/  MOV R0, R0 ;  /* 0x0000000000007202 */ /* 0x003fde0000000f00 */
[----:B01----:R-:W-:-:S15]  /*3310*/  SHF.R.S32.HI R3, RZ, 0x1f, R0 ;  /* 0x0000001fff037819 */ /* 0x003fde0000011400 */
[----:B01----:R-:W-:-:S15]  /*3320*/  SHF.R.U64 R29, R24, R0, R23 ;  /* 0x00000000181d7219 */ /* 0x003fde0000001217 */
[----:B01----:R-:W-:-:S15]  /*3330*/  SHF.R.U32.HI R0, RZ, R0, R23 ;  /* 0x00000000ff007219 */ /* 0x003fde0000011617 */
[----:B01----:R-:W-:-:S15]  /*3340*/  MOV R29, R29 ;  /* 0x0000001d001d7202 */ /* 0x003fde0000000f00 */
[----:B01----:R-:W-:-:S15]  /*3350*/  MOV R29, R29 ;  /* 0x0000001d001d7202 */ /* 0x003fde0000000f00 */
.L_x_69:
[----:B01----:R-:W-:-:S15]  /*3360*/  MOV R0, R46 ;  /* 0x0000002e00007202 */ /* 0x003fde0000000f00 */
[----:B01----:R-:W-:-:S15]  /*3370*/  MOV R0, R0 ;  /* 0x0000000000007202 */ /* 0x003fde0000000f00 */
[----:B01----:R-:W-:-:S15]  /*3380*/  MOV R5, RZ ;  /* 0x000000ff00057202 */ /* 0x003fde0000000f00 */
[----:B01----:R-:W-:-:S15]  /*3390*/  SHF.L.U64.HI R5, R0, 0x2, R5 ;  /* 0x0000000200057819 */ /* 0x003fde0000010205 */
[----:B01----:R-:W-:-:S15]  /*33a0*/  SHF.L.U32 R4, R0, 0x2, RZ ;  /* 0x0000000200047819 */ /* 0x003fde00000006ff */
[----:B01----:R-:W-:-:S15]  /*33b0*/  IADD3 R4, P0, PT, R18, R4, RZ ;  /* 0x0000000412047210 */ /* 0x003fde0007f1e0ff */
[----:B01----:R-:W-:-:S15]  /*33c0*/  IADD3.X R5, PT, PT, R17, R5, RZ, P0, !PT ;  /* 0x0000000511057210 */ /* 0x003fde00007fe4ff */
[----:B01----:R-:W-:-:S15]  /*33d0*/  MOV R0, 0x20 ;  /* 0x0000002000007802 */ /* 0x003fde0000000f00 */
[----:B01----:R-:W-:-:S15]  /*33e0*/  IADD3 R0, PT, PT, R0, -R47, RZ ;  /* 0x8000002f00007210 */ /* 0x003fde0007ffe0ff */
[----:B01----:R-:W-:-:S15]  /*33f0*/  IADD3 R0, PT, PT, R0, -R25, RZ ;  /* 0x8000001900007210 */ /* 0x003fde0007ffe0ff */
[----:B01----:R-:W-:-:S15]  /*3400*/  SHF.L.U32 R6, R29, R0, RZ ;  /* 0x000000001d067219 */ /* 0x003fde00000006ff */
[----:B01----:R-:W-:-:S15]  /*3410*/  MOV R4, R4 ;  /* 0x0000000400047202 */ /* 0x003fde0000000f00 */
[----:B01----:R-:W-:-:S15]  /*3420*/  MOV R5, R5 ;  /* 0x0000000500057202 */ /* 0x003fde0000000f00 */
[----:B01----:R-:W-:-:S15]  /*3430*/  MOV R6, R6 ;  /* 0x0000000600067202 */ /* 0x003fde0000000f00 */
[----:B01----:R-:W-:-:S15]  /*3440*/  MOV R20, 32@lo((_Z26vlc_encode_kernel_sm64huffPjPKjS1_S_S_S_S_S_ + .L_x_1@srel)) ;  /* 0x0000000000147802 */ /* 0x003fde0000000f00 */
[----:B01----:R-:W-:-:S15]  /*3450*/  MOV R21, 32@hi((_Z26vlc_encode_kernel_sm64huffPjPKjS1_S_S_S_S_S_ + .L_x_1@srel)) ;  /* 0x0000000000157802 */ /* 0x003fde0000000f00 */
[----:B01----:R-:W-:-:S15]  /*3460*/  CALL.ABS.NOINC `(_ZN76_INTERNAL_54_tmpxft_00001487_00000000_6_vlc_kernel_sm64huff_cpp1_ii_1c65a8bf8atomicOrEPjj) ;  /* 0x0000000000007943 */ /* 0x003fde0003c00000 */
.L_x_1:
[----:B01----:R-:W-:-:S15]  /*3470*/  IADD3 R28, PT, PT, R27, -R25, RZ ;  /* 0x800000191b1c7210 */ /* 0x003fde0007ffe0ff */
[----:B01----:R-:W-:-:S15]  /*3480*/  MOV R28, R28 ;  /* 0x0000001c001c7202 */ /* 0x003fde0000000f00 */
.L_x_61:
[----:B01----:R-:W-:-:S15]  /*3490*/  ISETP.NE.AND P0, PT, R28, RZ, PT ;  /* 0x000000ff1c00720c */ /* 0x003fde0003f05270 */
[----:B01----:R-:W-:-:S15]  /*34a0*/  PLOP3.LUT P0, PT, P0, PT, PT, 0x8, 0x80 ;  /* 0x000000000080781c */ /* 0x003fde000070e170 */
[----:B01----:R-:W-:-:S15]  /*34b0*/  MOV R0, R28 ;  /* 0x0000001c00007202 */ /* 0x003fde0000000f00 */
[----:B01----:R-:W-:-:S15]  /*34c0*/  PLOP3.LUT P0, PT, P0, PT, PT, 0x80, 0x8 ;  /* 0x000000000008781c */ /* 0x003fde000070f070 */
[----:B01----:R-:W-:-:S15]  /*34d0*/  MOV R0, R0 ;  /* 0x0000000000007202 */ /* 0x003fde0000000f00 */
.L_x_62:
[----:B01----:R-:W-:-:S15]  /*34e0*/  BSSY.RECONVERGENT B6, `(.L_x_33) ;  /* 0x0000032000067945 */ /* 0x003fde0003800200 */
[----:B01----:R-:W-:-:S15]  /*34f0*/  @P0 BRA `(.L_x_34) ;  /* 0x0000000000c00947 */ /* 0x003fde0003800000 */
[----:B01----:R-:W-:-:S15]  /*3500*/  BRA `(.L_x_35) ;  /* 0x0000000000007947 */ /* 0x003fde0003800000 */
.L_x_35:
[----:B01----:R-:W-:-:S15]  /*3510*/  ISETP.GT.U32.AND P0, PT, R28, 0x20, PT ;  /* 0x000000201c00780c */ /* 0x003fde0003f04070 */
[----:B01----:R-:W-:-:S15]  /*3520*/  PLOP3.LUT P0, PT, P0, PT, PT, 0x8, 0x80 ;  /* 0x000000000080781c */ /* 0x003fde000070e170 */
[----:B01----:R-:W-:-:S15]  /*3530*/  BSSY.RECONVERGENT B0, `(.L_x_36) ;  /* 0x0000009000007945 */ /* 0x003fde0003800200 */
[----:B01----:R-:W-:-:S15]  /*3540*/  @P0 BRA `(.L_x_37) ;  /* 0x0000000000140947 */ /* 0x003fde0003800000 */
[----:B01----:R-:W-:-:S15]  /*3550*/  BRA `(.L_x_38) ;  /* 0x0000000000007947 */ /* 0x003fde0003800000 */
.L_x_38:
[----:B01----:R-:W-:-:S15]  /*3560*/  MOV R0, 0x20 ;  /* 0x0000002000007802 */ /* 0x003fde0000000f00 */
[----:B01----:R-:W-:-:S15]  /*3570*/  MOV R0, R0 ;  /* 0x0000000000007202 */ /* 0x003fde0000000f00 */
[----:B01----:R-:W-:-:S15]  /*3580*/  MOV R27, R0 ;  /* 0x00000000001b7202 */ /* 0x003fde0000000f00 */
[----:B01----:R-:W-:-:S15]  /*3590*/  BRA `(.L_x_39) ;  /* 0x0000000000087947 */ /* 0x003fde0003800000 */
.L_x_37:
[----:B01----:R-:W-:-:S15]  /*35a0*/  MOV R27, R28 ;  /* 0x0000001c001b7202 */ /* 0x003fde0000000f00 */
[----:B01----:R-:W-:-:S15]  /*35b0*/  MOV R27, R27 ;  /* 0x0000001b001b7202 */ /* 0x003fde0000000f00 */
.L_x_39:
[----:B01----:R-:W-:-:S15]  /*35c0*/  BSYNC.RECONVERGENT B0 ;  /* 0x0000000000007941 */ /* 0x003fde0003800200 */
.L_x_36:
[----:B01----:R-:W-:-:S15]  /*35d0*/  MOV R26, R27 ;  /* 0x0000001b001a7202 */ /* 0x003fde0000000f00 */
[----:B01----:R-:W-:-:S15]  /*35e0*/  MOV R26, R26 ;  /* 0x0000001a001a7202 */ /* 0x003fde0000000f00 */
.L_x_86:
[----:B01----:R-:W-:-:S15]  /*35f0*/  IADD3 R0, PT, PT, R28, -R26, RZ ;  /* 0x8000001a1c007210 */ /* 0x003fde0007ffe0ff */
[----:B01----:R-:W-:-:S15]  /*3600*/  MOV R0, R0 ;  /* 0x0000000000007202 */ /* 0x003fde0000000f00 */
[----:B01----:R-:W-:-:S15]  /*3610*/  SHF.R.S32.HI R3, RZ, 0x1f, R0 ;  /* 0x0000001fff037819 */ /* 0x003fde0000011400 */
[----:B01----:R-:W-:-:S15]  /*3620*/  MOV R4, R0 ;  /* 0x0000000000047202 */ /* 0x003fde0000000f00 */
[----:B01----:R-:W-:-:S15]  /*3630*/  SHF.R.U64 R0, R24, R4, R23 ;  /* 0x0000000418007219 */ /* 0x003fde0000001217 */
[----:B01----:R-:W-:-:S15]  /*3640*/  SHF.R.U32.HI R3, RZ, R4, R23 ;  /* 0x00000004ff037219 */ /* 0x003fde0000011617 */
[----:B01----:R-:W-:-:S15]  /*3650*/  MOV R0, R0 ;  /* 0x0000000000007202 */ /* 0x003fde0000000f00 */
[----:B01----:R-:W-:-:S15]  /*3660*/  MOV R3, 0x1 ;  /* 0x0000000100037802 */ /* 0x003fde0000000f00 */
[----:B01----:R-:W-:-:S15]  /*3670*/  SHF.L.U32 R3, R3, R26, RZ ;  /* 0x0000001a03037219 */ /* 0x003fde00000006ff */
[----:B01----:R-:W-:-:S15]  /*3680*/  IADD3 R3, PT, PT, R3, -0x1, RZ ;  /* 0xffffffff03037810 */ /* 0x003fde0007ffe0ff */
[----:B01----:R-:W-:-:S15]  /*3690*/  LOP3.LUT R0, R0, R3, RZ, 0xc0, !PT ;  /* 0x0000000300007212 */ /* 0x003fde00078ec0ff */
[----:B01----:R-:W-:-:S15]  /*36a0*/  MOV R25, R0 ;  /* 0x0000000000197202 */ /* 0x003fde0000000f00 */
.L_x_70:
[----:B01----:R-:W-:-:S15]  /*36b0*/  IADD3 R0, PT, PT, R46, 0x1, RZ ;  /* 0x000000012e007810 */ /* 0x003fde0007ffe0ff */
        /* <DEDUP_REMOVED lines=16> */
.L_x_2:
[----:B01----:R-:W-:-:S15]  /*37c0*/  IADD3 R28, PT, PT, R28, -R26, RZ ;  /* 0x8000001a1c1c7210 */ /* 0x003fde0007ffe0ff */
[----:B01----:R-:W-:-:S15]  /*37d0*/  MOV R28, R28 ;  /* 0x0000001c001c7202 */ /* 0x003fde0000000f00 */
.L_x_63:
[----:B01----:R-:W-:-:S15]  /*37e0*/  MOV R0, R28 ;  /* 0x0000001c00007202 */ /* 0x003fde0000000f00 */
[----:B01----:R-:W-:-:S15]  /*37f0*/  MOV R0, R0 ;  /* 0x0000000000007202 */ /* 0x003fde0000000f00 */
.L_x_34:
[----:B01----:R-:W-:-:S15]  /*3800*/  BSYNC.RECONVERGENT B6 ;  /* 0x0000000000067941 */ /* 0x003fde0003800200 */
.L_x_33:
[----:B01----:R-:W-:-:S15]  /*3810*/  MOV R27, R0 ;  /* 0x00000000001b7202 */ /* 0x003fde0000000f00 */
[----:B01----:R-:W-:-:S15]  /*3820*/  MOV R27, R27 ;  /* 0x0000001b001b7202 */ /* 0x003fde0000000f00 */
.L_x_64:
[----:B01----:R-:W-:-:S15]  /*3830*/  ISETP.NE.AND P0, PT, R27, RZ, PT ;  /* 0x000000ff1b00720c */ /* 0x003fde0003f05270 */
[----:B01----:R-:W-:-:S15]  /*3840*/  PLOP3.LUT P0, PT, P0, PT, PT, 0x8, 0x80 ;  /* 0x000000000080781c */ /* 0x003fde000070e170 */
[----:B01----:R-:W-:-:S15]  /*3850*/  @P0 BRA `(.L_x_3) ;  /* 0x0000000000840947 */ /* 0x003fde0003800000 */
[----:B01----:R-:W-:-:S15]  /*3860*/  BRA `(.L_x_40) ;  /* 0x0000000000007947 */ /* 0x003fde0003800000 */
.L_x_40:
[----:B01----:R-:W-:-:S15]  /*3870*/  MOV R0, 0x1 ;  /* 0x0000000100007802 */ /* 0x003fde0000000f00 */
[----:B01----:R-:W-:-:S15]  /*3880*/  SHF.L.U32 R0, R0, R27, RZ ;  /* 0x0000001b00007219 */ /* 0x003fde00000006ff */
[----:B01----:R-:W-:-:S15]  /*3890*/  IADD3 R0, PT, PT, R0, -0x1, RZ ;  /* 0xffffffff00007810 */ /* 0x003fde0007ffe0ff */
[----:B01----:R-:W-:-:S15]  /*38a0*/  MOV R0, R0 ;  /* 0x0000000000007202 */ /* 0x003fde0000000f00 */
[----:B01----:R-:W-:-:S15]  /*38b0*/  SHF.R.S32.HI R4, RZ, 0x1f, R0 ;  /* 0x0000001fff047819 */ /* 0x003fde0000011400 */
[----:B01----:R-:W-:-:S15]  /*38c0*/  MOV R5, R4 ;  /* 0x0000000400057202 */ /* 0x003fde0000000f00 */
[----:B01----:R-:W-:-:S15]  /*38d0*/  MOV R4, R0 ;  /* 0x0000000000047202 */ /* 0x003fde0000000f00 */
[----:B01----:R-:W-:-:S15]  /*38e0*/  MOV R0, R4 ;  /* 0x0000000400007202 */ /* 0x003fde0000000f00 */
[----:B01----:R-:W-:-:S15]  /*38f0*/  MOV R3, R5 ;  /* 0x0000000500037202 */ /* 0x003fde0000000f00 */
[----:B01----:R-:W-:-:S15]  /*3900*/  MOV R0, R0 ;  /* 0x0000000000007202 */ /* 0x003fde0000000f00 */
[----:B01----:R-:W-:-:S15]  /*3910*/  MOV R3, R3 ;  /* 0x0000000300037202 */ /* 0x003fde0000000f00 */
[----:B01----:R-:W-:-:S15]  /*3920*/  LOP3.LUT R24, R24, R0, RZ, 0xc0, !PT ;  /* 0x0000000018187212 */ /* 0x003fde00078ec0ff */
[----:B01----:R-:W-:-:S15]  /*3930*/  LOP3.LUT R23, R23, R3, RZ, 0xc0, !PT ;  /* 0x0000000317177212 */ /* 0x003fde00078ec0ff */
[----:B01----:R-:W-:-:S15]  /*3940*/  MOV R23, R24 ;  /* 0x0000001800177202 */ /* 0x003fde0000000f00 */
[----:B01----:R-:W-:-:S15]  /*3950*/  MOV R23, R23 ;  /* 0x0000001700177202 */ /* 0x003fde0000000f00 */
.L_x_71:
        /* <DEDUP_REMOVED lines=17> */
.L_x_3:
[----:B01----:R-:W-:-:S15]  /*3a70*/  WARPSYNC.ALL ;  /* 0x0000000000007948 */ /* 0x003fde0003800000 */
[----:B01----:R1:W-:-:S15]  /*3a80*/  BAR.SYNC.DEFER_BLOCKING 0x0 ;  /* 0x0000000000007b1d */ /* 0x0033de0000010000 */
        /* <DEDUP_REMOVED lines=20> */
[----:B01----:R1:W0:-:S15]  /*3bd0*/  LD.E R4, desc[UR4][R4.64] ;  /* 0x0000000404047980 */ /* 0x00321e000c101900 */
[----:B01----:R-:W-:-:S15]  /*3be0*/  ISETP.LE.U32.AND P0, PT, R39, R4, PT ;  /* 0x000000042700720c */ /* 0x003fde0003f03070 */
[----:B01----:R-:W-:-:S15]  /*3bf0*/  PLOP3.LUT P0, PT, P0, PT, PT, 0x8, 0x80 ;  /* 0x000000000080781c */ /* 0x003fde000070e170 */
[----:B01----:R-:W-:-:S15]  /*3c00*/  BSSY.RECONVERGENT B0, `(.L_x_41) ;  /* 0x000001f000007945 */ /* 0x003fde0003800200 */
[----:B01----:R-:W-:-:S15]  /*3c10*/  @P0 BRA `(.L_x_42) ;  /* 0x0000000000740947 */ /* 0x003fde0003800000 */
[----:B01----:R-:W-:-:S15]  /*3c20*/  BRA `(.L_x_43) ;  /* 0x0000000000007947 */ /* 0x003fde0003800000 */
.L_x_43:
        /* <DEDUP_REMOVED lines=28> */
.L_x_42:
[----:B01----:R-:W-:-:S15]  /*3df0*/  BSYNC.RECONVERGENT B0 ;  /* 0x0000000000007941 */ /* 0x003fde0003800200 */
.L_x_41:
[----:B------:R-:W-:-:S00]  /*3e00*/  MEMBAR.SC.VC ;  /* 0x0000000000007992 */ /* 0x000fc00000005000 */
[----:B01----:R-:W-:-:S00]  /*3e10*/  ERRBAR ;  /* 0x00000000000079ab */ /* 0x003fc00000000000 */
[----:B01----:R-:W-:-:S15]  /*3e20*/  CGAERRBAR ;  /* 0x00000000000075ab */ /* 0x003fde0000000000 */
[----:B01----:R-:W-:-:S15]  /*3e30*/  EXIT ;  /* 0x000000000000794d */ /* 0x003fde0003800000 */
.L_x_48:
[----:B------:R-:W-:-:S00]  /*3e40*/  MEMBAR.SC.VC ;  /* 0x0000000000007992 */ /* 0x000fc00000005000 */
[----:B01----:R-:W-:-:S00]  /*3e50*/  ERRBAR ;  /* 0x00000000000079ab */ /* 0x003fc00000000000 */
[----:B01----:R-:W-:-:S15]  /*3e60*/  CGAERRBAR ;  /* 0x00000000000075ab */ /* 0x003fde0000000000 */
[----:B01----:R-:W-:-:S15]  /*3e70*/  EXIT ;  /* 0x000000000000794d */ /* 0x003fde0003800000 */
.L_x_44:
        /* <DEDUP_REMOVED lines=16> */
.L_x_46:


//--------------------- .nv.shared._Z26vlc_encode_kernel_sm64huffPjPKjS1_S_S_S_S_S_ --------------------------
	.section	.nv.shared._Z26vlc_encode_kernel_sm64huffPjPKjS1_S_S_S_S_S_,"aw",@nobits
	.sectionflags	@""
	.align	16
.nv.shared._Z26vlc_encode_kernel_sm64huffPjPKjS1_S_S_S_S_S_:
	.zero		1024
	.type		_ZZ26vlc_encode_kernel_sm64huffPjPKjS1_S_S_S_S_S_E5kcmax,@object
	.size		_ZZ26vlc_encode_kernel_sm64huffPjPKjS1_S_S_S_S_S_E5kcmax,(.L_0 - _ZZ26vlc_encode_kernel_sm64huffPjPKjS1_S_S_S_S_S_E5kcmax)
_ZZ26vlc_encode_kernel_sm64huffPjPKjS1_S_S_S_S_S_E5kcmax:
	.zero		4
.L_0:
	.zero		12


//--------------------- .nv.constant0._Z26vlc_encode_kernel_sm64huffPjPKjS1_S_S_S_S_S_ --------------------------
	.section	.nv.constant0._Z26vlc_encode_kernel_sm64huffPjPKjS1_S_S_S_S_S_,"a",@progbits
	.sectionflags	@""
	.align	4
.nv.constant0._Z26vlc_encode_kernel_sm64huffPjPKjS1_S_S_S_S_S_:
	.zero		960


//--------------------- SYMBOLS --------------------------

	.type		.nv.reservedSmem.offset0,@object
	.size		.nv.reservedSmem.offset0,0x4
	.type		.nv.reservedSmem.cap,@object
	.size		.nv.reservedSmem.cap,0x4
